	.target	sm_90a

	.elftype	@"ET_EXEC"


//--------------------- .note.nv.tkinfo           --------------------------
	.section	.note.nv.tkinfo,"",@"SHT_NOTE"
	.sectionflags	@"SHF_NOTE_NV_TKINFO"
	.tkinfo
        /*0018*/ 	.word	0x00000002
        /*0030*/ 	.string	""
        /*0030*/ 	.string	"ptxas"
        /*0030*/ 	.string	"Cuda compilation tools, release 13.0, V13.0.88"
        /*0030*/ 	.string	"Build cuda_13.0.r13.0/compiler.36424714_0"
        /*0030*/ 	.string	"-arch sm_90a -m 64 "



//--------------------- .note.nv.cuinfo           --------------------------
	.section	.note.nv.cuinfo,"",@"SHT_NOTE"
	.sectionflags	@"SHF_NOTE_NV_CUINFO"
        /*0018*/ 	.short	0x0002
        /*001a*/ 	.short	0x005a
        /*001c*/ 	.short	0x0082
	.zero		2


//--------------------- .nv.info                  --------------------------
	.section	.nv.info,"",@"SHT_CUDA_INFO"
	.align	4


	//----- nvinfo : EIATTR_REGCOUNT
	.align		4
        /*0000*/ 	.byte	0x04, 0x2f
        /*0002*/ 	.short	(.L_12 - .L_11)
	.align		4
.L_11:
        /*0004*/ 	.word	index@(_ZN7cutlass13device_kernelINS_4gemm6kernel13GemmUniversalIN4cute5tupleIJiiiiEEENS1_10collective13CollectiveMmaINS1_37MainloopSm90TmaGmmaWarpSpecializedFP8ILi4ENS5_IJNS4_1CILi1EEESB_SB_EEENS1_35KernelTmaWarpSpecializedCooperativeEEENS5_IJNSA_ILi128EEESF_SF_EEENS_12float_e4m3_tENS5_IJlSB_lEEESH_SI_NS4_8TiledMMAINS4_8MMA_AtomIJNS4_4SM904GMMA31MMA_64x128x32_F32E4M3E4M3_SS_TNILNSM_7ScaleInE1ELSO_1EEEEEENS4_6LayoutINS5_IJNSA_ILi2EEESB_SB_EEENS5_IJSB_NSA_ILi0EEESU_EEEEENS5_IJNS4_10UnderscoreESX_SX_EEEEENS4_13SM90_TMA_LOADENS4_14ComposedLayoutINS4_7SwizzleILi3ELi4ELi3EEENS4_18smem_ptr_flag_bitsILi8EEENSR_INS5_IJNSA_ILi8EEESF_EEENS5_IJSF_SB_EEEEEEEvNS4_8identityES10_S1A_vS1B_EENS_8epilogue10collective6detail29Sm90TmaWarpSpecializedAdapterINS1E_15DefaultEpilogueISH_SI_SI_NS1D_6thread17LinearCombinationISH_Li1EffLNS1I_9ScaleType4KindE0ELNS_15FloatRoundStyleE2ESH_EENS1_15EpilogueDefaultEEEEEvvEEEEvNT_6ParamsE)
        /*0008*/ 	.word	0x000000a8


	//----- nvinfo : EIATTR_FRAME_SIZE
	.align		4
.L_12:
        /*000c*/ 	.byte	0x04, 0x11
        /*000e*/ 	.short	(.L_14 - .L_13)
	.align		4
.L_13:
        /*0010*/ 	.word	index@(_ZN7cutlass13device_kernelINS_4gemm6kernel13GemmUniversalIN4cute5tupleIJiiiiEEENS1_10collective13CollectiveMmaINS1_37MainloopSm90TmaGmmaWarpSpecializedFP8ILi4ENS5_IJNS4_1CILi1EEESB_SB_EEENS1_35KernelTmaWarpSpecializedCooperativeEEENS5_IJNSA_ILi128EEESF_SF_EEENS_12float_e4m3_tENS5_IJlSB_lEEESH_SI_NS4_8TiledMMAINS4_8MMA_AtomIJNS4_4SM904GMMA31MMA_64x128x32_F32E4M3E4M3_SS_TNILNSM_7ScaleInE1ELSO_1EEEEEENS4_6LayoutINS5_IJNSA_ILi2EEESB_SB_EEENS5_IJSB_NSA_ILi0EEESU_EEEEENS5_IJNS4_10UnderscoreESX_SX_EEEEENS4_13SM90_TMA_LOADENS4_14ComposedLayoutINS4_7SwizzleILi3ELi4ELi3EEENS4_18smem_ptr_flag_bitsILi8EEENSR_INS5_IJNSA_ILi8EEESF_EEENS5_IJSF_SB_EEEEEEEvNS4_8identityES10_S1A_vS1B_EENS_8epilogue10collective6detail29Sm90TmaWarpSpecializedAdapterINS1E_15DefaultEpilogueISH_SI_SI_NS1D_6thread17LinearCombinationISH_Li1EffLNS1I_9ScaleType4KindE0ELNS_15FloatRoundStyleE2ESH_EENS1_15EpilogueDefaultEEEEEvvEEEEvNT_6ParamsE)
        /*0014*/ 	.word	0x00000000


	//----- nvinfo : EIATTR_MIN_STACK_SIZE
	.align		4
.L_14:
        /*0018*/ 	.byte	0x04, 0x12
        /*001a*/ 	.short	(.L_16 - .L_15)
	.align		4
.L_15:
        /*001c*/ 	.word	index@(_ZN7cutlass13device_kernelINS_4gemm6kernel13GemmUniversalIN4cute5tupleIJiiiiEEENS1_10collective13CollectiveMmaINS1_37MainloopSm90TmaGmmaWarpSpecializedFP8ILi4ENS5_IJNS4_1CILi1EEESB_SB_EEENS1_35KernelTmaWarpSpecializedCooperativeEEENS5_IJNSA_ILi128EEESF_SF_EEENS_12float_e4m3_tENS5_IJlSB_lEEESH_SI_NS4_8TiledMMAINS4_8MMA_AtomIJNS4_4SM904GMMA31MMA_64x128x32_F32E4M3E4M3_SS_TNILNSM_7ScaleInE1ELSO_1EEEEEENS4_6LayoutINS5_IJNSA_ILi2EEESB_SB_EEENS5_IJSB_NSA_ILi0EEESU_EEEEENS5_IJNS4_10UnderscoreESX_SX_EEEEENS4_13SM90_TMA_LOADENS4_14ComposedLayoutINS4_7SwizzleILi3ELi4ELi3EEENS4_18smem_ptr_flag_bitsILi8EEENSR_INS5_IJNSA_ILi8EEESF_EEENS5_IJSF_SB_EEEEEEEvNS4_8identityES10_S1A_vS1B_EENS_8epilogue10collective6detail29Sm90TmaWarpSpecializedAdapterINS1E_15DefaultEpilogueISH_SI_SI_NS1D_6thread17LinearCombinationISH_Li1EffLNS1I_9ScaleType4KindE0ELNS_15FloatRoundStyleE2ESH_EENS1_15EpilogueDefaultEEEEEvvEEEEvNT_6ParamsE)
        /*0020*/ 	.word	0x00000000
.L_16:


//--------------------- .nv.compat                --------------------------
	.section	.nv.compat,"",@"SHT_CUDA_COMPAT_INFO"
	.align	4
        /*0000*/ 	.byte	0x02, 0x09, 0x01, 0x00, 0x02, 0x02, 0x04, 0x00, 0x02, 0x05, 0x05, 0x00, 0x03, 0x07, 0x01, 0x01
        /*0010*/ 	.byte	0x02, 0x03, 0x01, 0x00, 0x02, 0x06, 0x01, 0x00, 0x04, 0x0b, 0x08, 0x00, 0x00, 0x00, 0x00, 0x00
        /*0020*/ 	.byte	0x00, 0x00, 0x00, 0x00


//--------------------- .nv.info._ZN7cutlass13device_kernelINS_4gemm6kernel13GemmUniversalIN4cute5tupleIJiiiiEEENS1_10collective13CollectiveMmaINS1_37MainloopSm90TmaGmmaWarpSpecializedFP8ILi4ENS5_IJNS4_1CILi1EEESB_SB_EEENS1_35KernelTmaWarpSpecializedCooperativeEEENS5_IJNSA_ILi128EEESF_SF_EEENS_12float_e4m3_tENS5_IJlSB_lEEESH_SI_NS4_8TiledMMAINS4_8MMA_AtomIJNS4_4SM904GMMA31MMA_64x128x32_F32E4M3E4M3_SS_TNILNSM_7ScaleInE1ELSO_1EEEEEENS4_6LayoutINS5_IJNSA_ILi2EEESB_SB_EEENS5_IJSB_NSA_ILi0EEESU_EEEEENS5_IJNS4_10UnderscoreESX_SX_EEEEENS4_13SM90_TMA_LOADENS4_14ComposedLayoutINS4_7SwizzleILi3ELi4ELi3EEENS4_18smem_ptr_flag_bitsILi8EEENSR_INS5_IJNSA_ILi8EEESF_EEENS5_IJSF_SB_EEEEEEEvNS4_8identityES10_S1A_vS1B_EENS_8epilogue10collective6detail29Sm90TmaWarpSpecializedAdapterINS1E_15DefaultEpilogueISH_SI_SI_NS1D_6thread17LinearCombinationISH_Li1EffLNS1I_9ScaleType4KindE0ELNS_15FloatRoundStyleE2ESH_EENS1_15EpilogueDefaultEEEEEvvEEEEvNT_6ParamsE --------------------------
	.section	.nv.info._ZN7cutlass13device_kernelINS_4gemm6kernel13GemmUniversalIN4cute5tupleIJiiiiEEENS1_10collective13CollectiveMmaINS1_37MainloopSm90TmaGmmaWarpSpecializedFP8ILi4ENS5_IJNS4_1CILi1EEESB_SB_EEENS1_35KernelTmaWarpSpecializedCooperativeEEENS5_IJNSA_ILi128EEESF_SF_EEENS_12float_e4m3_tENS5_IJlSB_lEEESH_SI_NS4_8TiledMMAINS4_8MMA_AtomIJNS4_4SM904GMMA31MMA_64x128x32_F32E4M3E4M3_SS_TNILNSM_7ScaleInE1ELSO_1EEEEEENS4_6LayoutINS5_IJNSA_ILi2EEESB_SB_EEENS5_IJSB_NSA_ILi0EEESU_EEEEENS5_IJNS4_10UnderscoreESX_SX_EEEEENS4_13SM90_TMA_LOADENS4_14ComposedLayoutINS4_7SwizzleILi3ELi4ELi3EEENS4_18smem_ptr_flag_bitsILi8EEENSR_INS5_IJNSA_ILi8EEESF_EEENS5_IJSF_SB_EEEEEEEvNS4_8identityES10_S1A_vS1B_EENS_8epilogue10collective6detail29Sm90TmaWarpSpecializedAdapterINS1E_15DefaultEpilogueISH_SI_SI_NS1D_6thread17LinearCombinationISH_Li1EffLNS1I_9ScaleType4KindE0ELNS_15FloatRoundStyleE2ESH_EENS1_15EpilogueDefaultEEEEEvvEEEEvNT_6ParamsE,"",@"SHT_CUDA_INFO"
	.sectionflags	@""
	.align	4


	//----- nvinfo : EIATTR_CUDA_API_VERSION
	.align		4
        /*0000*/ 	.byte	0x04, 0x37
        /*0002*/ 	.short	(.L_18 - .L_17)
.L_17:
        /*0004*/ 	.word	0x00000082


	//----- nvinfo : EIATTR_KPARAM_INFO
	.align		4
.L_18:
        /*0008*/ 	.byte	0x04, 0x17
        /*000a*/ 	.short	(.L_20 - .L_19)
.L_19:
        /*000c*/ 	.word	0x00000000
        /*0010*/ 	.short	0x0000
        /*0012*/ 	.short	0x0070
        /*0014*/ 	.byte	0x00, 0xf0, 0x01, 0x10


	//----- nvinfo : EIATTR_SPARSE_MMA_MASK
	.align		4
.L_20:
        /*0018*/ 	.byte	0x03, 0x50
        /*001a*/ 	.short	0x0000


	//----- nvinfo : EIATTR_MAXREG_COUNT
	.align		4
        /*001c*/ 	.byte	0x03, 0x1b
        /*001e*/ 	.short	0x00a8


	//----- nvinfo : EIATTR_NUM_BARRIERS
	.align		4
        /*0020*/ 	.byte	0x02, 0x4c
        /*0022*/ 	.byte	0x01
	.zero		1


	//----- nvinfo : EIATTR_MERCURY_ISA_VERSION
	.align		4
        /*0024*/ 	.byte	0x03, 0x5f
        /*0026*/ 	.short	0x0101


	//----- nvinfo : EIATTR_INT_WARP_WIDE_INSTR_OFFSETS
	.align		4
        /*0028*/ 	.byte	0x04, 0x31
        /*002a*/ 	.short	(.L_22 - .L_21)


	//   ....[0]....
.L_21:
        /*002c*/ 	.word	0x000003d0


	//   ....[1]....
        /*0030*/ 	.word	0x000003e0


	//   ....[2]....
        /*0034*/ 	.word	0x000004d0


	//----- nvinfo : EIATTR_COOP_GROUP_MASK_REGIDS
	.align		4
.L_22:
        /*0038*/ 	.byte	0x04, 0x29
        /*003a*/ 	.short	(.L_24 - .L_23)


	//   ....[0]....
.L_23:
        /*003c*/ 	.word	0xffffffff


	//   ....[1]....
        /*0040*/ 	.word	0xffffffff


	//   ....[2]....
        /*0044*/ 	.word	0xffffffff


	//   ....[3]....
        /*0048*/ 	.word	0xffffffff


	//   ....[4]....
        /*004c*/ 	.word	0xffffffff


	//----- nvinfo : EIATTR_COOP_GROUP_INSTR_OFFSETS
	.align		4
.L_24:
        /*0050*/ 	.byte	0x04, 0x28
        /*0052*/ 	.short	(.L_26 - .L_25)


	//   ....[0]....
.L_25:
        /*0054*/ 	.word	0x00000060


	//   ....[1]....
        /*0058*/ 	.word	0x00000070


	//   ....[2]....
        /*005c*/ 	.word	0x00000130


	//   ....[3]....
        /*0060*/ 	.word	0x000002c0


	//   ....[4]....
        /*0064*/ 	.word	0x00000fc0


	//----- nvinfo : EIATTR_REG_RECONFIG
	.align		4
.L_26:
        /*0068*/ 	.byte	0x01, 0x54
	.zero		2


	//----- nvinfo : EIATTR_MBARRIER_INSTR_OFFSETS
	.align		4
        /*006c*/ 	.byte	0x04, 0x39
        /*006e*/ 	.short	(.L_28 - .L_27)


	//   ....[0]....
.L_27:
        /*0070*/ 	.word	0x00000230
        /*0074*/ 	.word	0x000000ff
        /*0078*/ 	.word	0x00000000
        /*007c*/ 	.short	0x0100
        /*007e*/ 	.byte	0x08
	.zero		1


	//   ....[1]....
        /*0080*/ 	.word	0x00000240
        /*0084*/ 	.word	0x000000ff
        /*0088*/ 	.word	0x00000020
        /*008c*/ 	.short	0x0100
        /*008e*/ 	.byte	0x08
	.zero		1


	//   ....[2]....
        /*0090*/ 	.word	0x00000250
        /*0094*/ 	.word	0x000000ff
        /*0098*/ 	.word	0x00000008
        /*009c*/ 	.short	0x0100
        /*009e*/ 	.byte	0x08
	.zero		1


	//   ....[3]....
        /*00a0*/ 	.word	0x00000260
        /*00a4*/ 	.word	0x000000ff
        /*00a8*/ 	.word	0x00000028
        /*00ac*/ 	.short	0x0100
        /*00ae*/ 	.byte	0x08
	.zero		1


	//   ....[4]....
        /*00b0*/ 	.word	0x00000270
        /*00b4*/ 	.word	0x000000ff
        /*00b8*/ 	.word	0x00000010
        /*00bc*/ 	.short	0x0100
        /*00be*/ 	.byte	0x08
	.zero		1


	//   ....[5]....
        /*00c0*/ 	.word	0x00000280
        /*00c4*/ 	.word	0x000000ff
        /*00c8*/ 	.word	0x00000030
        /*00cc*/ 	.short	0x0100
        /*00ce*/ 	.byte	0x08
	.zero		1


	//   ....[6]....
        /*00d0*/ 	.word	0x00000290
        /*00d4*/ 	.word	0x000000ff
        /*00d8*/ 	.word	0x00000018
        /*00dc*/ 	.short	0x0100
        /*00de*/ 	.byte	0x08
	.zero		1


	//   ....[7]....
        /*00e0*/ 	.word	0x000002a0
        /*00e4*/ 	.word	0x000000ff
        /*00e8*/ 	.word	0x00000038
        /*00ec*/ 	.short	0x0100
        /*00ee*/ 	.byte	0x08
	.zero		1


	//   ....[8]....
        /*00f0*/ 	.word	0x00000520
        /*00f4*/ 	.word	0x000000ff
        /*00f8*/ 	.word	0x00000050
        /*00fc*/ 	.short	0x0100
        /*00fe*/ 	.byte	0x06
	.zero		1


	//   ....[9]....
        /*0100*/ 	.word	0x00000580
        /*0104*/ 	.word	0x000000ff
        /*0108*/ 	.word	0x00000058
        /*010c*/ 	.short	0x0100
        /*010e*/ 	.byte	0x06
	.zero		1


	//   ....[10]....
        /*0110*/ 	.word	0x000014f0
        /*0114*/ 	.word	0x000000ff
        /*0118*/ 	.word	0x00000000
        /*011c*/ 	.short	0x010a
        /*011e*/ 	.byte	0x06
	.zero		1


	//   ....[11]....
        /*0120*/ 	.word	0x00001530
        /*0124*/ 	.word	0x000000ff
        /*0128*/ 	.word	0x00000000
        /*012c*/ 	.short	0x010a
        /*012e*/ 	.byte	0x06
	.zero		1


	//   ....[12]....
        /*0130*/ 	.word	0x00001f20
        /*0134*/ 	.word	0x000000ff
        /*0138*/ 	.word	0x00000000
        /*013c*/ 	.short	0x010a
        /*013e*/ 	.byte	0x0c
	.zero		1


	//   ....[13]....
        /*0140*/ 	.word	0x00001f60
        /*0144*/ 	.word	0x000000ff
        /*0148*/ 	.word	0x00000000
        /*014c*/ 	.short	0x010a
        /*014e*/ 	.byte	0x0c
	.zero		1


	//   ....[14]....
        /*0150*/ 	.word	0x00002650
        /*0154*/ 	.word	0x000000ff
        /*0158*/ 	.word	0x00000000
        /*015c*/ 	.short	0x0101
        /*015e*/ 	.byte	0x08
	.zero		1


	//   ....[15]....
        /*0160*/ 	.word	0x00002c80
        /*0164*/ 	.word	0x000000ff
        /*0168*/ 	.word	0x00000000
        /*016c*/ 	.short	0x0101
        /*016e*/ 	.byte	0x06
	.zero		1


	//   ....[16]....
        /*0170*/ 	.word	0x00008620
        /*0174*/ 	.word	0x00000012
        /*0178*/ 	.word	0x00000020
        /*017c*/ 	.short	0x010a
        /*017e*/ 	.byte	0x3f
	.zero		1


	//   ....[17]....
        /*0180*/ 	.word	0x000089d0
        /*0184*/ 	.word	0x00000006
        /*0188*/ 	.word	0x00000058
        /*018c*/ 	.short	0x0101
        /*018e*/ 	.byte	0x3f
	.zero		1


	//   ....[18]....
        /*0190*/ 	.word	0x000090c0
        /*0194*/ 	.word	0x00000007
        /*0198*/ 	.word	0x00000000
        /*019c*/ 	.short	0x010a
        /*019e*/ 	.byte	0x3f
	.zero		1


	//   ....[19]....
        /*01a0*/ 	.word	0x00009140
        /*01a4*/ 	.word	0x00000009
        /*01a8*/ 	.word	0x00000000
        /*01ac*/ 	.short	0x010a
        /*01ae*/ 	.byte	0x3f
	.zero		1


	//   ....[20]....
        /*01b0*/ 	.word	0x000091d0
        /*01b4*/ 	.word	0x00000006
        /*01b8*/ 	.word	0x00000000
        /*01bc*/ 	.short	0x010a
        /*01be*/ 	.byte	0x3f
	.zero		1


	//   ....[21]....
        /*01c0*/ 	.word	0x00009260
        /*01c4*/ 	.word	0x00000003
        /*01c8*/ 	.word	0x00000000
        /*01cc*/ 	.short	0x010a
        /*01ce*/ 	.byte	0x3f
	.zero		1


	//   ....[22]....
        /*01d0*/ 	.word	0x000092d0
        /*01d4*/ 	.word	0x0000000b
        /*01d8*/ 	.word	0x00000000
        /*01dc*/ 	.short	0x010a
        /*01de*/ 	.byte	0x3f
	.zero		1


	//   ....[23]....
        /*01e0*/ 	.word	0x00009330
        /*01e4*/ 	.word	0x0000008c
        /*01e8*/ 	.word	0x00000000
        /*01ec*/ 	.short	0x010a
        /*01ee*/ 	.byte	0x3f
	.zero		1


	//   ....[24]....
        /*01f0*/ 	.word	0x00009400
        /*01f4*/ 	.word	0x00000012
        /*01f8*/ 	.word	0x00000020
        /*01fc*/ 	.short	0x010a
        /*01fe*/ 	.byte	0x3f
	.zero		1


	//   ....[25]....
        /*0200*/ 	.word	0x000094e0
        /*0204*/ 	.word	0x00000007
        /*0208*/ 	.word	0x00000000
        /*020c*/ 	.short	0x010a
        /*020e*/ 	.byte	0x3f
	.zero		1


	//   ....[26]....
        /*0210*/ 	.word	0x00009530
        /*0214*/ 	.word	0x00000009
        /*0218*/ 	.word	0x00000000
        /*021c*/ 	.short	0x010a
        /*021e*/ 	.byte	0x3f
	.zero		1


	//   ....[27]....
        /*0220*/ 	.word	0x00009580
        /*0224*/ 	.word	0x00000006
        /*0228*/ 	.word	0x00000000
        /*022c*/ 	.short	0x010a
        /*022e*/ 	.byte	0x3f
	.zero		1


	//----- nvinfo : EIATTR_NUM_MBARRIERS
	.align		4
.L_28:
        /*0230*/ 	.byte	0x03, 0x38
        /*0232*/ 	.short	0x000a


	//----- nvinfo : EIATTR_EXIT_INSTR_OFFSETS
	.align		4
        /*0234*/ 	.byte	0x04, 0x1c
        /*0236*/ 	.short	(.L_30 - .L_29)


	//   ....[0]....
.L_29:
        /*0238*/ 	.word	0x000005d0


	//   ....[1]....
        /*023c*/ 	.word	0x00000e90


	//   ....[2]....
        /*0240*/ 	.word	0x00007c90


	//   ....[3]....
        /*0244*/ 	.word	0x000082c0


	//   ....[4]....
        /*0248*/ 	.word	0x000092b0


	//----- nvinfo : EIATTR_MAX_THREADS
	.align		4
.L_30:
        /*024c*/ 	.byte	0x04, 0x05
        /*024e*/ 	.short	(.L_32 - .L_31)
.L_31:
        /*0250*/ 	.word	0x00000180
        /*0254*/ 	.word	0x00000001
        /*0258*/ 	.word	0x00000001


	//----- nvinfo : EIATTR_CRS_STACK_SIZE
	.align		4
.L_32:
        /*025c*/ 	.byte	0x04, 0x1e
        /*025e*/ 	.short	(.L_34 - .L_33)
.L_33:
        /*0260*/ 	.word	0x00000000


	//----- nvinfo : EIATTR_CBANK_PARAM_SIZE
	.align		4
.L_34:
        /*0264*/ 	.byte	0x03, 0x19
        /*0266*/ 	.short	0x0470


	//----- nvinfo : EIATTR_PARAM_CBANK
	.align		4
        /*0268*/ 	.byte	0x04, 0x0a
        /*026a*/ 	.short	(.L_36 - .L_35)
	.align		4
.L_35:
        /*026c*/ 	.word	index@(.nv.constant0._ZN7cutlass13device_kernelINS_4gemm6kernel13GemmUniversalIN4cute5tupleIJiiiiEEENS1_10collective13CollectiveMmaINS1_37MainloopSm90TmaGmmaWarpSpecializedFP8ILi4ENS5_IJNS4_1CILi1EEESB_SB_EEENS1_35KernelTmaWarpSpecializedCooperativeEEENS5_IJNSA_ILi128EEESF_SF_EEENS_12float_e4m3_tENS5_IJlSB_lEEESH_SI_NS4_8TiledMMAINS4_8MMA_AtomIJNS4_4SM904GMMA31MMA_64x128x32_F32E4M3E4M3_SS_TNILNSM_7ScaleInE1ELSO_1EEEEEENS4_6LayoutINS5_IJNSA_ILi2EEESB_SB_EEENS5_IJSB_NSA_ILi0EEESU_EEEEENS5_IJNS4_10UnderscoreESX_SX_EEEEENS4_13SM90_TMA_LOADENS4_14ComposedLayoutINS4_7SwizzleILi3ELi4ELi3EEENS4_18smem_ptr_flag_bitsILi8EEENSR_INS5_IJNSA_ILi8EEESF_EEENS5_IJSF_SB_EEEEEEEvNS4_8identityES10_S1A_vS1B_EENS_8epilogue10collective6detail29Sm90TmaWarpSpecializedAdapterINS1E_15DefaultEpilogueISH_SI_SI_NS1D_6thread17LinearCombinationISH_Li1EffLNS1I_9ScaleType4KindE0ELNS_15FloatRoundStyleE2ESH_EENS1_15EpilogueDefaultEEEEEvvEEEEvNT_6ParamsE)
        /*0270*/ 	.short	0x0210
        /*0272*/ 	.short	0x0470


	//----- nvinfo : EIATTR_SW_WAR
	.align		4
.L_36:
        /*0274*/ 	.byte	0x04, 0x36
        /*0276*/ 	.short	(.L_38 - .L_37)
.L_37:
        /*0278*/ 	.word	0x00000008
.L_38:


//--------------------- .nv.callgraph             --------------------------
	.section	.nv.callgraph,"",@"SHT_CUDA_CALLGRAPH"
	.align	4
	.sectionentsize	8
	.align		4
        /*0000*/ 	.word	0x00000000
	.align		4
        /*0004*/ 	.word	0xffffffff
	.align		4
        /*0008*/ 	.word	0x00000000
	.align		4
        /*000c*/ 	.word	0xfffffffe
	.align		4
        /*0010*/ 	.word	0x00000000
	.align		4
        /*0014*/ 	.word	0xfffffffd
	.align		4
        /*0018*/ 	.word	0x00000000
	.align		4
        /*001c*/ 	.word	0xfffffffc


//--------------------- .nv.constant4             --------------------------
	.section	.nv.constant4,"a",@progbits
	.align	8
	.align		8
.nv.constant4:
        /*0000*/ 	.dword	_ZN40_INTERNAL_fd338863_4_k_cu_66bfacfc_256834cuda3std3__45__cpo5beginE
	.align		8
        /*0008*/ 	.dword	_ZN40_INTERNAL_fd338863_4_k_cu_66bfacfc_256834cuda3std3__45__cpo3endE
	.align		8
        /*0010*/ 	.dword	_ZN40_INTERNAL_fd338863_4_k_cu_66bfacfc_256834cuda3std3__45__cpo6cbeginE
	.align		8
        /*0018*/ 	.dword	_ZN40_INTERNAL_fd338863_4_k_cu_66bfacfc_256834cuda3std3__45__cpo4cendE
	.align		8
        /*0020*/ 	.dword	_ZN40_INTERNAL_fd338863_4_k_cu_66bfacfc_256834cuda3std3__442_GLOBAL__N__fd338863_4_k_cu_66bfacfc_256836ignoreE
	.align		8
        /*0028*/ 	.dword	_ZN40_INTERNAL_fd338863_4_k_cu_66bfacfc_256834cuda3std3__419piecewise_constructE
	.align		8
        /*0030*/ 	.dword	_ZN40_INTERNAL_fd338863_4_k_cu_66bfacfc_256834cuda3std3__48in_placeE
	.align		8
        /*0038*/ 	.dword	_ZN40_INTERNAL_fd338863_4_k_cu_66bfacfc_256834cuda3std6ranges3__45__cpo4swapE
	.align		8
        /*0040*/ 	.dword	_ZN40_INTERNAL_fd338863_4_k_cu_66bfacfc_256834cuda3std6ranges3__45__cpo9iter_moveE
	.align		8
        /*0048*/ 	.dword	_ZN40_INTERNAL_fd338863_4_k_cu_66bfacfc_256834cute7productE
	.align		8
        /*0050*/ 	.dword	_ZN40_INTERNAL_fd338863_4_k_cu_66bfacfc_256834cute1_E


//--------------------- .text._ZN7cutlass13device_kernelINS_4gemm6kernel13GemmUniversalIN4cute5tupleIJiiiiEEENS1_10collective13CollectiveMmaINS1_37MainloopSm90TmaGmmaWarpSpecializedFP8ILi4ENS5_IJNS4_1CILi1EEESB_SB_EEENS1_35KernelTmaWarpSpecializedCooperativeEEENS5_IJNSA_ILi128EEESF_SF_EEENS_12float_e4m3_tENS5_IJlSB_lEEESH_SI_NS4_8TiledMMAINS4_8MMA_AtomIJNS4_4SM904GMMA31MMA_64x128x32_F32E4M3E4M3_SS_TNILNSM_7ScaleInE1ELSO_1EEEEEENS4_6LayoutINS5_IJNSA_ILi2EEESB_SB_EEENS5_IJSB_NSA_ILi0EEESU_EEEEENS5_IJNS4_10UnderscoreESX_SX_EEEEENS4_13SM90_TMA_LOADENS4_14ComposedLayoutINS4_7SwizzleILi3ELi4ELi3EEENS4_18smem_ptr_flag_bitsILi8EEENSR_INS5_IJNSA_ILi8EEESF_EEENS5_IJSF_SB_EEEEEEEvNS4_8identityES10_S1A_vS1B_EENS_8epilogue10collective6detail29Sm90TmaWarpSpecializedAdapterINS1E_15DefaultEpilogueISH_SI_SI_NS1D_6thread17LinearCombinationISH_Li1EffLNS1I_9ScaleType4KindE0ELNS_15FloatRoundStyleE2ESH_EENS1_15EpilogueDefaultEEEEEvvEEEEvNT_6ParamsE --------------------------
	.section	.text._ZN7cutlass13device_kernelINS_4gemm6kernel13GemmUniversalIN4cute5tupleIJiiiiEEENS1_10collective13CollectiveMmaINS1_37MainloopSm90TmaGmmaWarpSpecializedFP8ILi4ENS5_IJNS4_1CILi1EEESB_SB_EEENS1_35KernelTmaWarpSpecializedCooperativeEEENS5_IJNSA_ILi128EEESF_SF_EEENS_12float_e4m3_tENS5_IJlSB_lEEESH_SI_NS4_8TiledMMAINS4_8MMA_AtomIJNS4_4SM904GMMA31MMA_64x128x32_F32E4M3E4M3_SS_TNILNSM_7ScaleInE1ELSO_1EEEEEENS4_6LayoutINS5_IJNSA_ILi2EEESB_SB_EEENS5_IJSB_NSA_ILi0EEESU_EEEEENS5_IJNS4_10UnderscoreESX_SX_EEEEENS4_13SM90_TMA_LOADENS4_14ComposedLayoutINS4_7SwizzleILi3ELi4ELi3EEENS4_18smem_ptr_flag_bitsILi8EEENSR_INS5_IJNSA_ILi8EEESF_EEENS5_IJSF_SB_EEEEEEEvNS4_8identityES10_S1A_vS1B_EENS_8epilogue10collective6detail29Sm90TmaWarpSpecializedAdapterINS1E_15DefaultEpilogueISH_SI_SI_NS1D_6thread17LinearCombinationISH_Li1EffLNS1I_9ScaleType4KindE0ELNS_15FloatRoundStyleE2ESH_EENS1_15EpilogueDefaultEEEEEvvEEEEvNT_6ParamsE,"ax",@progbits
	.align	128
.text._ZN7cutlass13device_kernelINS_4gemm6kernel13GemmUniversalIN4cute5tupleIJiiiiEEENS1_10collective13CollectiveMmaINS1_37MainloopSm90TmaGmmaWarpSpecializedFP8ILi4ENS5_IJNS4_1CILi1EEESB_SB_EEENS1_35KernelTmaWarpSpecializedCooperativeEEENS5_IJNSA_ILi128EEESF_SF_EEENS_12float_e4m3_tENS5_IJlSB_lEEESH_SI_NS4_8TiledMMAINS4_8MMA_AtomIJNS4_4SM904GMMA31MMA_64x128x32_F32E4M3E4M3_SS_TNILNSM_7ScaleInE1ELSO_1EEEEEENS4_6LayoutINS5_IJNSA_ILi2EEESB_SB_EEENS5_IJSB_NSA_ILi0EEESU_EEEEENS5_IJNS4_10UnderscoreESX_SX_EEEEENS4_13SM90_TMA_LOADENS4_14ComposedLayoutINS4_7SwizzleILi3ELi4ELi3EEENS4_18smem_ptr_flag_bitsILi8EEENSR_INS5_IJNSA_ILi8EEESF_EEENS5_IJSF_SB_EEEEEEEvNS4_8identityES10_S1A_vS1B_EENS_8epilogue10collective6detail29Sm90TmaWarpSpecializedAdapterINS1E_15DefaultEpilogueISH_SI_SI_NS1D_6thread17LinearCombinationISH_Li1EffLNS1I_9ScaleType4KindE0ELNS_15FloatRoundStyleE2ESH_EENS1_15EpilogueDefaultEEEEEvvEEEEvNT_6ParamsE:
        .type           _ZN7cutlass13device_kernelINS_4gemm6kernel13GemmUniversalIN4cute5tupleIJiiiiEEENS1_10collective13CollectiveMmaINS1_37MainloopSm90TmaGmmaWarpSpecializedFP8ILi4ENS5_IJNS4_1CILi1EEESB_SB_EEENS1_35KernelTmaWarpSpecializedCooperativeEEENS5_IJNSA_ILi128EEESF_SF_EEENS_12float_e4m3_tENS5_IJlSB_lEEESH_SI_NS4_8TiledMMAINS4_8MMA_AtomIJNS4_4SM904GMMA31MMA_64x128x32_F32E4M3E4M3_SS_TNILNSM_7ScaleInE1ELSO_1EEEEEENS4_6LayoutINS5_IJNSA_ILi2EEESB_SB_EEENS5_IJSB_NSA_ILi0EEESU_EEEEENS5_IJNS4_10UnderscoreESX_SX_EEEEENS4_13SM90_TMA_LOADENS4_14ComposedLayoutINS4_7SwizzleILi3ELi4ELi3EEENS4_18smem_ptr_flag_bitsILi8EEENSR_INS5_IJNSA_ILi8EEESF_EEENS5_IJSF_SB_EEEEEEEvNS4_8identityES10_S1A_vS1B_EENS_8epilogue10collective6detail29Sm90TmaWarpSpecializedAdapterINS1E_15DefaultEpilogueISH_SI_SI_NS1D_6thread17LinearCombinationISH_Li1EffLNS1I_9ScaleType4KindE0ELNS_15FloatRoundStyleE2ESH_EENS1_15EpilogueDefaultEEEEEvvEEEEvNT_6ParamsE,@function
        .size           _ZN7cutlass13device_kernelINS_4gemm6kernel13GemmUniversalIN4cute5tupleIJiiiiEEENS1_10collective13CollectiveMmaINS1_37MainloopSm90TmaGmmaWarpSpecializedFP8ILi4ENS5_IJNS4_1CILi1EEESB_SB_EEENS1_35KernelTmaWarpSpecializedCooperativeEEENS5_IJNSA_ILi128EEESF_SF_EEENS_12float_e4m3_tENS5_IJlSB_lEEESH_SI_NS4_8TiledMMAINS4_8MMA_AtomIJNS4_4SM904GMMA31MMA_64x128x32_F32E4M3E4M3_SS_TNILNSM_7ScaleInE1ELSO_1EEEEEENS4_6LayoutINS5_IJNSA_ILi2EEESB_SB_EEENS5_IJSB_NSA_ILi0EEESU_EEEEENS5_IJNS4_10UnderscoreESX_SX_EEEEENS4_13SM90_TMA_LOADENS4_14ComposedLayoutINS4_7SwizzleILi3ELi4ELi3EEENS4_18smem_ptr_flag_bitsILi8EEENSR_INS5_IJNSA_ILi8EEESF_EEENS5_IJSF_SB_EEEEEEEvNS4_8identityES10_S1A_vS1B_EENS_8epilogue10collective6detail29Sm90TmaWarpSpecializedAdapterINS1E_15DefaultEpilogueISH_SI_SI_NS1D_6thread17LinearCombinationISH_Li1EffLNS1I_9ScaleType4KindE0ELNS_15FloatRoundStyleE2ESH_EENS1_15EpilogueDefaultEEEEEvvEEEEvNT_6ParamsE,(.L_x_201 - _ZN7cutlass13device_kernelINS_4gemm6kernel13GemmUniversalIN4cute5tupleIJiiiiEEENS1_10collective13CollectiveMmaINS1_37MainloopSm90TmaGmmaWarpSpecializedFP8ILi4ENS5_IJNS4_1CILi1EEESB_SB_EEENS1_35KernelTmaWarpSpecializedCooperativeEEENS5_IJNSA_ILi128EEESF_SF_EEENS_12float_e4m3_tENS5_IJlSB_lEEESH_SI_NS4_8TiledMMAINS4_8MMA_AtomIJNS4_4SM904GMMA31MMA_64x128x32_F32E4M3E4M3_SS_TNILNSM_7ScaleInE1ELSO_1EEEEEENS4_6LayoutINS5_IJNSA_ILi2EEESB_SB_EEENS5_IJSB_NSA_ILi0EEESU_EEEEENS5_IJNS4_10UnderscoreESX_SX_EEEEENS4_13SM90_TMA_LOADENS4_14ComposedLayoutINS4_7SwizzleILi3ELi4ELi3EEENS4_18smem_ptr_flag_bitsILi8EEENSR_INS5_IJNSA_ILi8EEESF_EEENS5_IJSF_SB_EEEEEEEvNS4_8identityES10_S1A_vS1B_EENS_8epilogue10collective6detail29Sm90TmaWarpSpecializedAdapterINS1E_15DefaultEpilogueISH_SI_SI_NS1D_6thread17LinearCombinationISH_Li1EffLNS1I_9ScaleType4KindE0ELNS_15FloatRoundStyleE2ESH_EENS1_15EpilogueDefaultEEEEEvvEEEEvNT_6ParamsE)
        .other          _ZN7cutlass13device_kernelINS_4gemm6kernel13GemmUniversalIN4cute5tupleIJiiiiEEENS1_10collective13CollectiveMmaINS1_37MainloopSm90TmaGmmaWarpSpecializedFP8ILi4ENS5_IJNS4_1CILi1EEESB_SB_EEENS1_35KernelTmaWarpSpecializedCooperativeEEENS5_IJNSA_ILi128EEESF_SF_EEENS_12float_e4m3_tENS5_IJlSB_lEEESH_SI_NS4_8TiledMMAINS4_8MMA_AtomIJNS4_4SM904GMMA31MMA_64x128x32_F32E4M3E4M3_SS_TNILNSM_7ScaleInE1ELSO_1EEEEEENS4_6LayoutINS5_IJNSA_ILi2EEESB_SB_EEENS5_IJSB_NSA_ILi0EEESU_EEEEENS5_IJNS4_10UnderscoreESX_SX_EEEEENS4_13SM90_TMA_LOADENS4_14ComposedLayoutINS4_7SwizzleILi3ELi4ELi3EEENS4_18smem_ptr_flag_bitsILi8EEENSR_INS5_IJNSA_ILi8EEESF_EEENS5_IJSF_SB_EEEEEEEvNS4_8identityES10_S1A_vS1B_EENS_8epilogue10collective6detail29Sm90TmaWarpSpecializedAdapterINS1E_15DefaultEpilogueISH_SI_SI_NS1D_6thread17LinearCombinationISH_Li1EffLNS1I_9ScaleType4KindE0ELNS_15FloatRoundStyleE2ESH_EENS1_15EpilogueDefaultEEEEEvvEEEEvNT_6ParamsE,@"STO_CUDA_ENTRY STV_DEFAULT"
_ZN7cutlass13device_kernelINS_4gemm6kernel13GemmUniversalIN4cute5tupleIJiiiiEEENS1_10collective13CollectiveMmaINS1_37MainloopSm90TmaGmmaWarpSpecializedFP8ILi4ENS5_IJNS4_1CILi1EEESB_SB_EEENS1_35KernelTmaWarpSpecializedCooperativeEEENS5_IJNSA_ILi128EEESF_SF_EEENS_12float_e4m3_tENS5_IJlSB_lEEESH_SI_NS4_8TiledMMAINS4_8MMA_AtomIJNS4_4SM904GMMA31MMA_64x128x32_F32E4M3E4M3_SS_TNILNSM_7ScaleInE1ELSO_1EEEEEENS4_6LayoutINS5_IJNSA_ILi2EEESB_SB_EEENS5_IJSB_NSA_ILi0EEESU_EEEEENS5_IJNS4_10UnderscoreESX_SX_EEEEENS4_13SM90_TMA_LOADENS4_14ComposedLayoutINS4_7SwizzleILi3ELi4ELi3EEENS4_18smem_ptr_flag_bitsILi8EEENSR_INS5_IJNSA_ILi8EEESF_EEENS5_IJSF_SB_EEEEEEEvNS4_8identityES10_S1A_vS1B_EENS_8epilogue10collective6detail29Sm90TmaWarpSpecializedAdapterINS1E_15DefaultEpilogueISH_SI_SI_NS1D_6thread17LinearCombinationISH_Li1EffLNS1I_9ScaleType4KindE0ELNS_15FloatRoundStyleE2ESH_EENS1_15EpilogueDefaultEEEEEvvEEEEvNT_6ParamsE:
[----:B------:R-:W-:Y:S01]  /*0000*/  LDC R1, c[0x0][0x28] ;  /* 0x00000a00ff017b82 */ /* 0x000fe20000000800 */
[----:B------:R-:W0:Y:S01]  /*0010*/  S2R R0, SR_TID.X ;  /* 0x0000000000007919 */ /* 0x000e220000002100 */
[----:B------:R-:W-:Y:S01]  /*0020*/  ELECT P0, URZ, PT ;  /* 0x00000000003f782f */ /* 0x000fe20003800000 */
[----:B------:R-:W-:Y:S01]  /*0030*/  BSSY B0, `(.L_x_0) ;  /* 0x000000f000007945 */ /* 0x000fe20003800000 */
[--C-:B0-----:R-:W-:Y:S02]  /*0040*/  SHF.R.U32.HI R2, RZ, 0x5, R0.reuse ;  /* 0x00000005ff027819 */ /* 0x101fe40000011600 */
[----:B------:R-:W-:-:S03]  /*0050*/  SHF.R.U32.HI R3, RZ, 0x7, R0 ;  /* 0x00000007ff037819 */ /* 0x000fc60000011600 */
[----:B------:R-:W0:Y:S04]  /*0060*/  SHFL.IDX PT, R5, R2, RZ, 0x1f ;  /* 0x00001fff02057589 */ /* 0x000e2800000e0000 */
[----:B------:R1:W2:Y:S01]  /*0070*/  SHFL.IDX PT, R6, R3, RZ, 0x1f ;  /* 0x00001fff03067589 */ /* 0x0002a200000e0000 */
[----:B0-----:R-:W-:-:S13]  /*0080*/  ISETP.NE.OR P0, PT, R5, RZ, !P0 ;  /* 0x000000ff0500720c */ /* 0x001fda0004705670 */
[----:B-12---:R-:W-:Y:S05]  /*0090*/  @P0 BRA `(.L_x_1) ;  /* 0x0000000000200947 */ /* 0x006fea0003800000 */
[----:B------:R-:W-:Y:S02]  /*00a0*/  ULDC.64 UR4, c[0x0][0x198] ;  /* 0x0000660000047ab9 */ /* 0x000fe40000000a00 */
[----:B------:R-:W-:Y:S02]  /*00b0*/  UIADD3 UR6, UP0, UR4, 0xf0, URZ ;  /* 0x000000f004067890 */ /* 0x000fe4000ff1e03f */
[----:B------:R-:W-:Y:S02]  /*00c0*/  UIADD3 UR4, UP1, UR4, 0x1f0, URZ ;  /* 0x000001f004047890 */ /* 0x000fe4000ff3e03f */
[----:B------:R-:W-:Y:S02]  /*00d0*/  UIADD3.X UR7, URZ, UR5, URZ, UP0, !UPT ;  /* 0x000000053f077290 */ /* 0x000fe400087fe43f */
[----:B------:R-:W-:-:S07]  /*00e0*/  UIADD3.X UR5, URZ, UR5, URZ, UP1, !UPT ;  /* 0x000000053f057290 */ /* 0x000fce0008ffe43f */
[----:B------:R0:W-:Y:S02]  /*00f0*/  UTMACCTL.PF [UR6] ;  /* 0x00000000060079b9 */ /* 0x0001e40008040000 */
[----:B------:R0:W-:Y:S02]  /*0100*/  UTMACCTL.PF [UR4] ;  /* 0x00000000040079b9 */ /* 0x0001e40008040000 */
[----:B0-----:R-:W-:Y:S01]  /*0110*/  NOP ;  /* 0x0000000000007918 */ /* 0x001fe20000000000 */
.L_x_1:
[----:B------:R-:W-:Y:S05]  /*0120*/  BSYNC B0 ;  /* 0x0000000000007941 */ /* 0x000fea0003800000 */
.L_x_0:
[----:B------:R-:W0:Y:S02]  /*0130*/  SHFL.IDX PT, R3, R2, RZ, 0x1f ;  /* 0x00001fff02037589 */ /* 0x000e2400000e0000 */
[----:B0-----:R-:W-:-:S13]  /*0140*/  ISETP.NE.AND P0, PT, R3, RZ, PT ;  /* 0x000000ff0300720c */ /* 0x001fda0003f05270 */
[----:B------:R-:W-:Y:S05]  /*0150*/  @P0 BRA `(.L_x_2) ;  /* 0x0000000000580947 */ /* 0x000fea0003800000 */
[----:B------:R-:W0:Y:S01]  /*0160*/  S2UR UR8, SR_CgaCtaId ;  /* 0x00000000000879c3 */ /* 0x000e220000008800 */
[----:B------:R-:W-:Y:S01]  /*0170*/  UMOV UR4, 0x400 ;  /* 0x0000040000047882 */ /* 0x000fe20000000000 */
[----:B------:R-:W-:Y:S01]  /*0180*/  UMOV UR5, 0x1 ;  /* 0x0000000100057882 */ /* 0x000fe20000000000 */
[----:B------:R-:W-:Y:S01]  /*0190*/  UMOV UR6, 0x100 ;  /* 0x0000010000067882 */ /* 0x000fe20000000000 */
[----:B------:R-:W-:Y:S01]  /*01a0*/  ELECT P0, URZ, PT ;  /* 0x00000000003f782f */ /* 0x000fe20003800000 */
[----:B------:R-:W-:-:S04]  /*01b0*/  UIADD3 UR6, -UR6, 0x100000, URZ ;  /* 0x0010000006067890 */ /* 0x000fc8000fffe13f */
[----:B------:R-:W-:Y:S02]  /*01c0*/  USHF.L.U32 UR7, UR6, 0xb, URZ ;  /* 0x0000000b06077899 */ /* 0x000fe4000800063f */
[----:B------:R-:W-:Y:S02]  /*01d0*/  USHF.L.U32 UR6, UR6, 0x1, URZ ;  /* 0x0000000106067899 */ /* 0x000fe4000800063f */
[----:B0-----:R-:W-:Y:S02]  /*01e0*/  ULEA UR8, UR8, UR4, 0x18 ;  /* 0x0000000408087291 */ /* 0x001fe4000f8ec03f */
[----:B------:R-:W-:-:S04]  /*01f0*/  UIADD3 UR4, -UR5, 0x100000, URZ ;  /* 0x0010000005047890 */ /* 0x000fc8000fffe13f */
[----:B------:R-:W-:Y:S02]  /*0200*/  USHF.L.U32 UR5, UR4, 0xb, URZ ;  /* 0x0000000b04057899 */ /* 0x000fe4000800063f */
[----:B------:R-:W-:Y:S01]  /*0210*/  USHF.L.U32 UR4, UR4, 0x1, URZ ;  /* 0x0000000104047899 */ /* 0x000fe2000800063f */
[----:B------:R-:W0:Y:S11]  /*0220*/  FENCE.VIEW.ASYNC.S ;  /* 0x00000000000073c6 */ /* 0x000e360000000000 */
[----:B0-----:R0:W1:Y:S01]  /*0230*/  SYNCS.EXCH.64 URZ, [UR8], UR4 ;  /* 0x00000004083f75b2 */ /* 0x0010620008000100 */
[----:B------:R0:W2:Y:S01]  /*0240*/  SYNCS.EXCH.64 URZ, [UR8+0x20], UR6 ;  /* 0x00002006083f75b2 */ /* 0x0000a20008000100 */
[----:B------:R0:W3:Y:S01]  /*0250*/  SYNCS.EXCH.64 URZ, [UR8+0x8], UR4 ;  /* 0x00000804083f75b2 */ /* 0x0000e20008000100 */
[----:B------:R0:W4:Y:S01]  /*0260*/  SYNCS.EXCH.64 URZ, [UR8+0x28], UR6 ;  /* 0x00002806083f75b2 */ /* 0x0001220008000100 */
[----:B------:R0:W0:Y:S01]  /*0270*/  SYNCS.EXCH.64 URZ, [UR8+0x10], UR4 ;  /* 0x00001004083f75b2 */ /* 0x0000220008000100 */
[----:B------:R0:W0:Y:S01]  /*0280*/  SYNCS.EXCH.64 URZ, [UR8+0x30], UR6 ;  /* 0x00003006083f75b2 */ /* 0x0000220008000100 */
[----:B------:R0:W0:Y:S01]  /*0290*/  SYNCS.EXCH.64 URZ, [UR8+0x18], UR4 ;  /* 0x00001804083f75b2 */ /* 0x0000220008000100 */
[----:B------:R0:W0:Y:S01]  /*02a0*/  SYNCS.EXCH.64 URZ, [UR8+0x38], UR6 ;  /* 0x00003806083f75b2 */ /* 0x0000220008000100 */
[----:B------:R-:W-:Y:S01]  /*02b0*/  NOP ;  /* 0x0000000000007918 */ /* 0x000fe20000000000 */
.L_x_2:
[----:B------:R-:W5:Y:S01]  /*02c0*/  SHFL.IDX PT, R2, R2, RZ, 0x1f ;  /* 0x00001fff02027589 */ /* 0x000f6200000e0000 */
[----:B------:R-:W1:Y:S01]  /*02d0*/  LDC R3, c[0x0][0x65c] ;  /* 0x00019700ff037b82 */ /* 0x000e620000000800 */
[----:B------:R-:W-:Y:S02]  /*02e0*/  ELECT P0, URZ, PT ;  /* 0x00000000003f782f */ /* 0x000fe40003800000 */
[----:B------:R-:W-:Y:S01]  /*02f0*/  SHF.R.S32.HI R4, RZ, 0x1f, R5 ;  /* 0x0000001fff047819 */ /* 0x000fe20000011405 */
[----:B------:R-:W2:Y:S01]  /*0300*/  S2R R10, SR_CTAID.Y ;  /* 0x00000000000a7919 */ /* 0x000ea20000002600 */
[----:B0-----:R-:W-:Y:S01]  /*0310*/  UMOV UR4, 0x20 ;  /* 0x0000002000047882 */ /* 0x001fe20000000000 */
[C---:B------:R-:W-:Y:S01]  /*0320*/  ISETP.NE.AND P3, PT, R6.reuse, RZ, PT ;  /* 0x000000ff0600720c */ /* 0x040fe20003f65270 */
[----:B------:R-:W-:Y:S01]  /*0330*/  VIADD R11, R6, 0xffffffff ;  /* 0xffffffff060b7836 */ /* 0x000fe20000000000 */
[----:B------:R-:W0:Y:S01]  /*0340*/  S2R R8, SR_CTAID.X ;  /* 0x0000000000087919 */ /* 0x000e220000002500 */
[----:B------:R-:W-:Y:S01]  /*0350*/  LEA.HI R4, R4, R5, RZ, 0x2 ;  /* 0x0000000504047211 */ /* 0x000fe200078f10ff */
[----:B------:R-:W-:Y:S01]  /*0360*/  NOP ;  /* 0x0000000000007918 */ /* 0x000fe20000000000 */
[----:B------:R-:W-:Y:S01]  /*0370*/  NOP ;  /* 0x0000000000007918 */ /* 0x000fe20000000000 */
[----:B------:R-:W-:-:S02]  /*0380*/  ISETP.GE.U32.AND P1, PT, R11, 0x2, PT ;  /* 0x000000020b00780c */ /* 0x000fc40003f26070 */
[----:B------:R-:W-:-:S05]  /*0390*/  LOP3.LUT R4, R4, 0xfffffffc, RZ, 0xc0, !PT ;  /* 0xfffffffc04047812 */ /* 0x000fca00078ec0ff */
[----:B------:R-:W-:Y:S01]  /*03a0*/  IMAD.IADD R5, R5, 0x1, -R4 ;  /* 0x0000000105057824 */ /* 0x000fe200078e0a04 */
[----:B-----5:R-:W-:Y:S02]  /*03b0*/  ISETP.NE.OR P0, PT, R2, RZ, !P0 ;  /* 0x000000ff0200720c */ /* 0x020fe40004705670 */
[----:B-1----:R-:W-:-:S11]  /*03c0*/  ISETP.NE.AND P2, PT, R3, 0x1, PT ;  /* 0x000000010300780c */ /* 0x002fd60003f45270 */
[----:B------:R-:W-:Y:S01]  /*03d0*/  VOTEU.ALL UP0, P0 ;  /* 0x00000000003f7886 */ /* 0x000fe20000000000 */
[----:B------:R-:W-:Y:S01]  /*03e0*/  VOTEU.ALL UP1, P0 ;  /* 0x00000000003f7886 */ /* 0x000fe20000020000 */
[----:B------:R-:W0:Y:S01]  /*03f0*/  @P2 LDC R9, c[0x0][0x10] ;  /* 0x00000400ff092b82 */ /* 0x000e220000000800 */
[----:B--2---:R-:W-:Y:S02]  /*0400*/  @P2 IMAD.MOV.U32 R2, RZ, RZ, R10 ;  /* 0x000000ffff022224 */ /* 0x004fe400078e000a */
[----:B------:R-:W-:Y:S01]  /*0410*/  @!UP0 UMOV UR6, 0x400 ;  /* 0x0000040000068882 */ /* 0x000fe20000000000 */
[----:B------:R-:W-:-:S04]  /*0420*/  @!UP0 UIADD3 UR4, -UR4, 0x100000, URZ ;  /* 0x0010000004048890 */ /* 0x000fc8000fffe13f */
[----:B------:R-:W-:Y:S02]  /*0430*/  @!UP0 USHF.L.U32 UR5, UR4, 0xb, URZ ;  /* 0x0000000b04058899 */ /* 0x000fe4000800063f */
[----:B------:R-:W-:Y:S01]  /*0440*/  @!UP0 USHF.L.U32 UR4, UR4, 0x1, URZ ;  /* 0x0000000104048899 */ /* 0x000fe2000800063f */
[----:B------:R-:W-:Y:S02]  /*0450*/  @P2 IMAD.MOV.U32 R3, RZ, RZ, RZ ;  /* 0x000000ffff032224 */ /* 0x000fe400078e00ff */
[----:B------:R-:W-:Y:S01]  /*0460*/  @P2 IMAD.MOV.U32 R13, RZ, RZ, RZ ;  /* 0x000000ffff0d2224 */ /* 0x000fe200078e00ff */
[----:B------:R-:W1:Y:S08]  /*0470*/  @!UP0 S2UR UR7, SR_CgaCtaId ;  /* 0x00000000000789c3 */ /* 0x000e700000008800 */
[----:B------:R-:W2:Y:S01]  /*0480*/  @!P2 LDC R7, c[0x0][0xc] ;  /* 0x00000300ff07ab82 */ /* 0x000ea20000000800 */
[----:B0-----:R-:W-:-:S04]  /*0490*/  @P2 IMAD.WIDE.U32 R2, R8, R9, R2 ;  /* 0x0000000908022225 */ /* 0x001fc800078e0002 */
[----:B------:R-:W-:Y:S02]  /*04a0*/  IMAD.MOV.U32 R9, RZ, RZ, RZ ;  /* 0x000000ffff097224 */ /* 0x000fe400078e00ff */
[----:B------:R-:W-:Y:S01]  /*04b0*/  @P2 IMAD.IADD R3, R3, 0x1, R13 ;  /* 0x0000000103032824 */ /* 0x000fe200078e020d */
[----:B-1----:R-:W-:Y:S01]  /*04c0*/  @!UP0 ULEA UR6, UR7, UR6, 0x18 ;  /* 0x0000000607068291 */ /* 0x002fe2000f8ec03f */
[----:B------:R-:W-:Y:S01]  /*04d0*/  VOTEU.ALL UP0, P0 ;  /* 0x00000000003f7886 */ /* 0x000fe20000000000 */
[----:B------:R-:W-:-:S04]  /*04e0*/  ISETP.NE.AND P0, PT, R5, 0x3, PT ;  /* 0x000000030500780c */ /* 0x000fc80003f05270 */
[----:B------:R-:W-:-:S04]  /*04f0*/  ISETP.EQ.OR P0, PT, R5, RZ, !P0 ;  /* 0x000000ff0500720c */ /* 0x000fc80004702670 */
[----:B------:R-:W-:Y:S01]  /*0500*/  ISETP.EQ.AND P0, PT, R6, RZ, P0 ;  /* 0x000000ff0600720c */ /* 0x000fe20000702270 */
[----:B------:R-:W0:Y:S02]  /*0510*/  FENCE.VIEW.ASYNC.S ;  /* 0x00000000000073c6 */ /* 0x000e240000000000 */
[----:B0-----:R0:W3:Y:S01]  /*0520*/  @!UP0 SYNCS.EXCH.64 URZ, [UR6+0x50], UR4 ;  /* 0x00005004063f85b2 */ /* 0x0010e20008000100 */
[----:B--2---:R-:W-:Y:S01]  /*0530*/  @!P2 IMAD.WIDE.U32 R6, R7, R10, R8 ;  /* 0x0000000a0706a225 */ /* 0x004fe200078e0008 */
[----:B------:R-:W-:-:S03]  /*0540*/  SEL R4, RZ, 0x1, !P0 ;  /* 0x00000001ff047807 */ /* 0x000fc60004000000 */
[----:B------:R-:W-:Y:S02]  /*0550*/  @!P2 IMAD.MOV.U32 R2, RZ, RZ, R6 ;  /* 0x000000ffff02a224 */ /* 0x000fe400078e0006 */
[----:B------:R-:W-:Y:S01]  /*0560*/  @!P2 IMAD.MOV.U32 R3, RZ, RZ, R7 ;  /* 0x000000ffff03a224 */ /* 0x000fe200078e0007 */
[----:B------:R-:W-:Y:S01]  /*0570*/  SEL R4, R4, 0x2, P1 ;  /* 0x0000000204047807 */ /* 0x000fe20000800000 */
[----:B------:R0:W3:Y:S01]  /*0580*/  @!UP1 SYNCS.EXCH.64 URZ, [UR6+0x58], UR4 ;  /* 0x00005804063f95b2 */ /* 0x0000e20008000100 */
[----:B------:R-:W-:Y:S01]  /*0590*/  NOP ;  /* 0x0000000000007918 */ /* 0x000fe20000000000 */
[----:B---34-:R-:W-:Y:S06]  /*05a0*/  BAR.SYNC.DEFER_BLOCKING 0x0 ;  /* 0x0000000000007b1d */ /* 0x018fec0000010000 */
[----:B------:R-:W-:Y:S05]  /*05b0*/  @!P3 BRA `(.L_x_3) ;  /* 0x0000007400b8b947 */ /* 0x000fea0003800000 */
[----:B------:R-:W-:-:S13]  /*05c0*/  ISETP.GT.U32.AND P0, PT, R11, 0x1, PT ;  /* 0x000000010b00780c */ /* 0x000fda0003f04070 */
[----:B0-----:R-:W-:Y:S05]  /*05d0*/  @P0 EXIT ;  /* 0x000000000000094d */ /* 0x001fea0003800000 */
[----:B------:R-:W-:Y:S01]  /*05e0*/  ULDC.64 UR4, c[0x0][0x650] ;  /* 0x0001940000047ab9 */ /* 0x000fe20000000a00 */
[----:B------:R-:W-:Y:S01]  /*05f0*/  PRMT R12, RZ, 0x7610, R12 ;  /* 0x00007610ff0c7816 */ /* 0x000fe2000000000c */
[----:B------:R-:W-:Y:S01]  /*0600*/  IMAD.MOV.U32 R7, RZ, RZ, -0x1 ;  /* 0xffffffffff077424 */ /* 0x000fe200078e00ff */
[----:B------:R-:W-:Y:S01]  /*0610*/  ISETP.GE.U32.AND P0, PT, R2, UR4, PT ;  /* 0x0000000402007c0c */ /* 0x000fe2000bf06070 */
[----:B------:R-:W-:Y:S02]  /*0620*/  IMAD.MOV.U32 R6, RZ, RZ, -0x1 ;  /* 0xffffffffff067424 */ /* 0x000fe400078e00ff */
[----:B------:R-:W-:Y:S01]  /*0630*/  IMAD.MOV.U32 R5, RZ, RZ, -0x1 ;  /* 0xffffffffff057424 */ /* 0x000fe200078e00ff */
[----:B------:R-:W-:-:S13]  /*0640*/  ISETP.GE.U32.AND.EX P0, PT, R3, UR5, PT, P0 ;  /* 0x0000000503007c0c */ /* 0x000fda000bf06100 */
[----:B------:R-:W-:Y:S05]  /*0650*/  @P0 BRA `(.L_x_4) ;  /* 0x00000004005c0947 */ /* 0x000fea0003800000 */
[----:B------:R-:W0:Y:S01]  /*0660*/  LDC.64 R16, c[0x0][0x628] ;  /* 0x00018a00ff107b82 */ /* 0x000e220000000a00 */
[----:B------:R-:W-:Y:S02]  /*0670*/  IMAD.MOV.U32 R6, RZ, RZ, R2 ;  /* 0x000000ffff067224 */ /* 0x000fe400078e0002 */
[----:B------:R-:W-:-:S05]  /*0680*/  IMAD.MOV.U32 R7, RZ, RZ, R3 ;  /* 0x000000ffff077224 */ /* 0x000fca00078e0003 */
[----:B------:R-:W1:Y:S08]  /*0690*/  LDC R18, c[0x0][0x630] ;  /* 0x00018c00ff127b82 */ /* 0x000e700000000800 */
[----:B------:R-:W2:Y:S01]  /*06a0*/  LDC.64 R20, c[0x0][0x620] ;  /* 0x00018800ff147b82 */ /* 0x000ea20000000a00 */
[----:B0-----:R-:W-:-:S04]  /*06b0*/  ISETP.NE.U32.AND P0, PT, R16, RZ, PT ;  /* 0x000000ff1000720c */ /* 0x001fc80003f05070 */
[----:B------:R-:W-:-:S13]  /*06c0*/  ISETP.NE.AND.EX P0, PT, R17, RZ, PT, P0 ;  /* 0x000000ff1100720c */ /* 0x000fda0003f05300 */
[----:B-12---:R-:W-:Y:S05]  /*06d0*/  @!P0 BRA `(.L_x_5) ;  /* 0x0000000000288947 */ /* 0x006fea0003800000 */
[----:B------:R-:W0:Y:S02]  /*06e0*/  LDC R5, c[0x0][0x634] ;  /* 0x00018d00ff057b82 */ /* 0x000e240000000800 */
[----:B0-----:R-:W-:-:S05]  /*06f0*/  IADD3 R5, P0, R2, R5, RZ ;  /* 0x0000000502057210 */ /* 0x001fca0007f1e0ff */
[----:B------:R-:W-:-:S04]  /*0700*/  IMAD.X R11, RZ, RZ, R3, P0 ;  /* 0x000000ffff0b7224 */ /* 0x000fc800000e0603 */
[----:B------:R-:W-:-:S04]  /*0710*/  IMAD.WIDE.U32 R6, R11, R16, RZ ;  /* 0x000000100b067225 */ /* 0x000fc800078e00ff */
[----:B------:R-:W-:-:S04]  /*0720*/  IMAD.WIDE.U32 R12, P0, R5, R17, R6 ;  /* 0x00000011050c7225 */ /* 0x000fc80007800006 */
[----:B------:R-:W-:-:S04]  /*0730*/  IMAD.WIDE.U32 R6, R5, R16, RZ ;  /* 0x0000001005067225 */ /* 0x000fc800078e00ff */
[----:B------:R-:W-:Y:S01]  /*0740*/  IMAD.X R15, RZ, RZ, RZ, P0 ;  /* 0x000000ffff0f7224 */ /* 0x000fe200000e06ff */
[----:B------:R-:W-:Y:S01]  /*0750*/  IADD3 RZ, P0, R7, R12, RZ ;  /* 0x0000000c07ff7210 */ /* 0x000fe20007f1e0ff */
[----:B------:R-:W-:-:S04]  /*0760*/  IMAD.MOV.U32 R14, RZ, RZ, R13 ;  /* 0x000000ffff0e7224 */ /* 0x000fc800078e000d */
[----:B------:R-:W-:-:S08]  /*0770*/  IMAD.WIDE.U32.X R6, R11, R17, R14, P0 ;  /* 0x000000110b067225 */ /* 0x000fd000000e040e */
.L_x_5:
[--C-:B------:R-:W-:Y:S01]  /*0780*/  SHF.R.U64 R26, R6, R18, R7.reuse ;  /* 0x00000012061a7219 */ /* 0x100fe20000001207 */
[----:B------:R-:W0:Y:S01]  /*0790*/  LDC.64 R22, c[0x0][0x640] ;  /* 0x00019000ff167b82 */ /* 0x000e220000000a00 */
[----:B------:R-:W-:Y:S01]  /*07a0*/  I2FP.F32.U32 R5, R8 ;  /* 0x0000000800057245 */ /* 0x000fe20000201000 */
[----:B------:R-:W-:Y:S01]  /*07b0*/  ULDC UR4, c[0x0][0x150] ;  /* 0x0000540000047ab9 */ /* 0x000fe20000000800 */
[----:B------:R-:W-:Y:S02]  /*07c0*/  SHF.R.U32.HI R6, RZ, R18, R7 ;  /* 0x00000012ff067219 */ /* 0x000fe40000011607 */
[----:B------:R-:W-:Y:S01]  /*07d0*/  IADD3 R11, P0, RZ, -R26, RZ ;  /* 0x8000001aff0b7210 */ /* 0x000fe20007f1e0ff */
[----:B------:R-:W-:Y:S01]  /*07e0*/  FMUL R5, R5, UR4 ;  /* 0x0000000405057c20 */ /* 0x000fe20008400000 */
[----:B------:R-:W-:Y:S01]  /*07f0*/  ULDC UR4, c[0x0][0x154] ;  /* 0x0000550000047ab9 */ /* 0x000fe20000000800 */
[----:B------:R-:W1:Y:S02]  /*0800*/  LDC R14, c[0x0][0x618] ;  /* 0x00018600ff0e7b82 */ /* 0x000e640000000800 */
[----:B------:R-:W-:-:S02]  /*0810*/  IMAD.X R13, RZ, RZ, ~R6, P0 ;  /* 0x000000ffff0d7224 */ /* 0x000fc400000e0e06 */
[----:B------:R-:W2:Y:S01]  /*0820*/  F2I.U32.TRUNC.NTZ R5, R5 ;  /* 0x0000000500057305 */ /* 0x000ea2000020f000 */
[----:B------:R-:W-:-:S03]  /*0830*/  IMAD.WIDE.U32 R6, R11, R20, R2 ;  /* 0x000000140b067225 */ /* 0x000fc600078e0002 */
[----:B------:R-:W3:Y:S01]  /*0840*/  LDC R9, c[0x0][0x144] ;  /* 0x00005100ff097b82 */ /* 0x000ee20000000800 */
[----:B------:R-:W-:-:S04]  /*0850*/  IMAD R12, R13, R20, RZ ;  /* 0x000000140d0c7224 */ /* 0x000fc800078e02ff */
[----:B------:R-:W-:Y:S02]  /*0860*/  IMAD R11, R11, R21, R12 ;  /* 0x000000150b0b7224 */ /* 0x000fe400078e020c */
[----:B------:R-:W-:Y:S01]  /*0870*/  IMAD.MOV.U32 R12, RZ, RZ, 0x1 ;  /* 0x00000001ff0c7424 */ /* 0x000fe200078e00ff */
[----:B------:R-:W4:Y:S01]  /*0880*/  LDC R18, c[0x0][0x608] ;  /* 0x00018200ff127b82 */ /* 0x000f220000000800 */
[----:B------:R-:W-:Y:S01]  /*0890*/  IMAD.IADD R11, R7, 0x1, R11 ;  /* 0x00000001070b7824 */ /* 0x000fe200078e020b */
[----:B0-----:R-:W-:Y:S01]  /*08a0*/  ISETP.NE.U32.AND P0, PT, R22, RZ, PT ;  /* 0x000000ff1600720c */ /* 0x001fe20003f05070 */
[----:B--2---:R-:W-:-:S03]  /*08b0*/  IMAD.MOV R7, RZ, RZ, -R5 ;  /* 0x000000ffff077224 */ /* 0x004fc600078e0a05 */
[----:B------:R-:W-:Y:S02]  /*08c0*/  ISETP.NE.AND.EX P0, PT, R23, RZ, PT, P0 ;  /* 0x000000ff1700720c */ /* 0x000fe40003f05300 */
[----:B------:R-:W0:Y:S01]  /*08d0*/  LDC R13, c[0x0][0x658] ;  /* 0x00019600ff0d7b82 */ /* 0x000e220000000800 */
[--C-:B-1----:R-:W-:Y:S02]  /*08e0*/  SHF.R.U64 R16, R6, R14, R11.reuse ;  /* 0x0000000e06107219 */ /* 0x102fe4000000120b */
[----:B------:R-:W-:Y:S02]  /*08f0*/  I2FP.F32.U32 R6, R10 ;  /* 0x0000000a00067245 */ /* 0x000fe40000201000 */
[----:B------:R-:W-:-:S03]  /*0900*/  SHF.R.U32.HI R11, RZ, R14, R11 ;  /* 0x0000000eff0b7219 */ /* 0x000fc6000001160b */
[----:B------:R-:W1:Y:S01]  /*0910*/  LDC R17, c[0x0][0x148] ;  /* 0x00005200ff117b82 */ /* 0x000e620000000800 */
[----:B---3--:R-:W-:Y:S02]  /*0920*/  IMAD R5, R9, R7, R8 ;  /* 0x0000000709057224 */ /* 0x008fe400078e0208 */
[----:B------:R-:W-:Y:S01]  /*0930*/  FMUL R7, R6, UR4 ;  /* 0x0000000406077c20 */ /* 0x000fe20008400000 */
[----:B------:R-:W-:-:S03]  /*0940*/  IMAD.MOV.U32 R6, RZ, RZ, -0x1 ;  /* 0xffffffffff067424 */ /* 0x000fc600078e00ff */
[----:B------:R2:W3:Y:S01]  /*0950*/  F2I.U32.TRUNC.NTZ R15, R7 ;  /* 0x00000007000f7305 */ /* 0x0004e2000020f000 */
[----:B------:R-:W1:Y:S01]  /*0960*/  LDC R21, c[0x0][0x600] ;  /* 0x00018000ff157b82 */ /* 0x000e620000000800 */
[-CC-:B----4-:R-:W-:Y:S02]  /*0970*/  SHF.R.U64 R27, R16, R18.reuse, R11.reuse ;  /* 0x00000012101b7219 */ /* 0x190fe4000000120b */
[----:B------:R-:W-:-:S05]  /*0980*/  SHF.R.U32.HI R8, RZ, R18, R11 ;  /* 0x00000012ff087219 */ /* 0x000fca000001160b */
[----:B------:R-:W4:Y:S01]  /*0990*/  LDC R20, c[0x0][0x648] ;  /* 0x00019200ff147b82 */ /* 0x000f220000000800 */
[-CC-:B0-----:R-:W-:Y:S02]  /*09a0*/  SHF.R.U64 R18, R27, R13.reuse, R8.reuse ;  /* 0x0000000d1b127219 */ /* 0x181fe40000001208 */
[-C--:B------:R-:W-:Y:S02]  /*09b0*/  SHF.L.U32 R6, R6, R13.reuse, RZ ;  /* 0x0000000d06067219 */ /* 0x080fe400000006ff */
[-C--:B------:R-:W-:Y:S02]  /*09c0*/  SHF.R.U32.HI R8, RZ, R13.reuse, R8 ;  /* 0x0000000dff087219 */ /* 0x080fe40000011608 */
[----:B------:R-:W-:Y:S01]  /*09d0*/  LOP3.LUT R14, RZ, R6, RZ, 0x33, !PT ;  /* 0x00000006ff0e7212 */ /* 0x000fe200078e33ff */
[----:B------:R-:W0:Y:S01]  /*09e0*/  LDC R25, c[0x0][0x638] ;  /* 0x00018e00ff197b82 */ /* 0x000e220000000800 */
[----:B------:R-:W-:Y:S01]  /*09f0*/  SHF.L.U32 R11, R12, R13, RZ ;  /* 0x0000000d0c0b7219 */ /* 0x000fe200000006ff */
[----:B------:R-:W-:-:S02]  /*0a00*/  IMAD.MOV.U32 R6, RZ, RZ, R18 ;  /* 0x000000ffff067224 */ /* 0x000fc400078e0012 */
[----:B--2---:R-:W-:-:S04]  /*0a10*/  IMAD.MOV.U32 R7, RZ, RZ, R8 ;  /* 0x000000ffff077224 */ /* 0x004fc800078e0008 */
[----:B------:R-:W2:Y:S01]  /*0a20*/  LDC R24, c[0x0][0x610] ;  /* 0x00018400ff187b82 */ /* 0x000ea20000000800 */
[----:B---3--:R-:W-:Y:S05]  /*0a30*/  @!P0 BRA `(.L_x_6) ;  /* 0x0000000000288947 */ /* 0x008fea0003800000 */
[----:B------:R-:W3:Y:S02]  /*0a40*/  LDC R13, c[0x0][0x64c] ;  /* 0x00019300ff0d7b82 */ /* 0x000ee40000000800 */
[----:B---3--:R-:W-:-:S05]  /*0a50*/  IADD3 R13, P0, R18, R13, RZ ;  /* 0x0000000d120d7210 */ /* 0x008fca0007f1e0ff */
        /* <DEDUP_REMOVED lines=8> */
.L_x_6:
[----:B----4-:R-:W-:Y:S01]  /*0ae0*/  SHF.R.U64 R6, R6, R20, R7 ;  /* 0x0000001406067219 */ /* 0x010fe20000001207 */
[----:B-1----:R-:W-:Y:S01]  /*0af0*/  VIADD R7, R21, 0xffffffff ;  /* 0xffffffff15077836 */ /* 0x002fe20000000000 */
[----:B------:R-:W-:Y:S01]  /*0b00*/  LOP3.LUT R14, R27, R14, RZ, 0xc0, !PT ;  /* 0x0000000e1b0e7212 */ /* 0x000fe200078ec0ff */
[----:B------:R-:W-:Y:S02]  /*0b10*/  IMAD.MOV R15, RZ, RZ, -R15 ;  /* 0x000000ffff0f7224 */ /* 0x000fe400078e0a0f */
[----:B------:R-:W-:Y:S01]  /*0b20*/  IMAD.MOV R8, RZ, RZ, -R6 ;  /* 0x000000ffff087224 */ /* 0x000fe200078e0a06 */
[----:B------:R-:W-:Y:S01]  /*0b30*/  LOP3.LUT R7, R16, R7, RZ, 0xc0, !PT ;  /* 0x0000000710077212 */ /* 0x000fe200078ec0ff */
[----:B------:R-:W-:Y:S02]  /*0b40*/  IMAD R14, R11, R6, R14 ;  /* 0x000000060b0e7224 */ /* 0x000fe400078e020e */
[----:B------:R-:W-:Y:S02]  /*0b50*/  @P2 IMAD R5, R17, R15, R10 ;  /* 0x0000000f11052224 */ /* 0x000fe400078e020a */
[----:B0-----:R-:W-:-:S02]  /*0b60*/  IMAD R6, R8, R25, R18 ;  /* 0x0000001908067224 */ /* 0x001fc400078e0212 */
[----:B--2---:R-:W-:Y:S02]  /*0b70*/  IMAD R5, R14, R24, R5 ;  /* 0x000000180e057224 */ /* 0x004fe400078e0205 */
[----:B------:R-:W-:Y:S02]  /*0b80*/  IMAD R8, R6, R21, R7 ;  /* 0x0000001506087224 */ /* 0x000fe400078e0207 */
[----:B------:R-:W-:-:S03]  /*0b90*/  IMAD.MOV.U32 R12, RZ, RZ, 0x1 ;  /* 0x00000001ff0c7424 */ /* 0x000fc600078e00ff */
[----:B------:R-:W-:Y:S02]  /*0ba0*/  SEL R6, R8, R5, !P2 ;  /* 0x0000000508067207 */ /* 0x000fe40005000000 */
[----:B------:R-:W-:Y:S01]  /*0bb0*/  SEL R7, R5, R8, !P2 ;  /* 0x0000000805077207 */ /* 0x000fe20005000000 */
[----:B------:R-:W-:-:S07]  /*0bc0*/  IMAD.MOV.U32 R5, RZ, RZ, R26 ;  /* 0x000000ffff057224 */ /* 0x000fce00078e001a */
.L_x_4:
[----:B------:R-:W-:-:S08]  /*0bd0*/  NOP ;  /* 0x0000000000007918 */ /* 0x000fd00000000000 */
[----:B------:R-:W0:Y:S02]  /*0be0*/  USETMAXREG.TRY_ALLOC.CTAPOOL UP0, 0xe8 ;  /* 0x000000e8000079c8 */ /* 0x000e240008000600 */
[----:B0-----:R-:W-:-:S13]  /*0bf0*/  PLOP3.LUT P0, PT, PT, PT, UP0, 0x80, 0x0 ;  /* 0x000000000000781c */ /* 0x001fda0003f0f008 */
[----:B------:R-:W-:Y:S05]  /*0c00*/  @!P0 BRA `(.L_x_4) ;  /* 0xfffffffc00f08947 */ /* 0x000fea000383ffff */
[----:B------:R-:W-:Y:S01]  /*0c10*/  ULDC.64 UR4, c[0x0][0x598] ;  /* 0x0001660000047ab9 */ /* 0x000fe20000000a00 */
[----:B------:R-:W-:Y:S01]  /*0c20*/  ULDC.64 UR16, c[0x0][0x208] ;  /* 0x0000820000107ab9 */ /* 0x000fe20000000a00 */
[----:B------:R-:W-:-:S04]  /*0c30*/  ISETP.NE.U32.AND P0, PT, RZ, UR4, PT ;  /* 0x00000004ff007c0c */ /* 0x000fc8000bf05070 */
[----:B------:R-:W-:-:S13]  /*0c40*/  ISETP.NE.AND.EX P0, PT, RZ, UR5, PT, P0 ;  /* 0x00000005ff007c0c */ /* 0x000fda000bf05300 */
[----:B------:R-:W-:Y:S05]  /*0c50*/  @!P0 BRA `(.L_x_7) ;  /* 0x00000000001c8947 */ /* 0x000fea0003800000 */
[----:B------:R-:W0:Y:S02]  /*0c60*/  LDC.64 R8, c[0x0][0x598] ;  /* 0x00016600ff087b82 */ /* 0x000e240000000a00 */
[----:B0-----:R-:W2:Y:S02]  /*0c70*/  LDG.E.64 R8, desc[UR16][R8.64] ;  /* 0x0000001008087981 */ /* 0x001ea4000c1e1b00 */
[----:B--2---:R-:W-:-:S04]  /*0c80*/  ISETP.NE.U32.AND P0, PT, R8, RZ, PT ;  /* 0x000000ff0800720c */ /* 0x004fc80003f05070 */
[----:B------:R-:W-:-:S13]  /*0c90*/  ISETP.NE.AND.EX P0, PT, R9, RZ, PT, P0 ;  /* 0x000000ff0900720c */ /* 0x000fda0003f05300 */
[----:B------:R-:W-:Y:S05]  /*0ca0*/  @!P0 BRA `(.L_x_7) ;  /* 0x0000000000088947 */ /* 0x000fea0003800000 */
[----:B------:R0:W5:Y:S01]  /*0cb0*/  LD.E R8, desc[UR16][R8.64] ;  /* 0x0000001008087980 */ /* 0x000162000c101900 */
[----:B------:R-:W-:Y:S05]  /*0cc0*/  BRA `(.L_x_8) ;  /* 0x0000000000207947 */ /* 0x000fea0003800000 */
.L_x_7:
[----:B------:R-:W-:Y:S02]  /*0cd0*/  ULDC.64 UR4, c[0x0][0x588] ;  /* 0x0001620000047ab9 */ /* 0x000fe40000000a00 */
[----:B------:R-:W-:-:S04]  /*0ce0*/  ISETP.NE.U32.AND P0, PT, RZ, UR4, PT ;  /* 0x00000004ff007c0c */ /* 0x000fc8000bf05070 */
[----:B------:R-:W-:-:S13]  /*0cf0*/  ISETP.NE.AND.EX P0, PT, RZ, UR5, PT, P0 ;  /* 0x00000005ff007c0c */ /* 0x000fda000bf05300 */
[----:B------:R-:W-:Y:S05]  /*0d00*/  @!P0 BRA `(.L_x_9) ;  /* 0x00000000000c8947 */ /* 0x000fea0003800000 */
[----:B------:R-:W0:Y:S02]  /*0d10*/  LDC.64 R8, c[0x0][0x588] ;  /* 0x00016200ff087b82 */ /* 0x000e240000000a00 */
[----:B0-----:R1:W5:Y:S01]  /*0d20*/  LDG.E R8, desc[UR16][R8.64] ;  /* 0x0000001008087981 */ /* 0x001362000c1e1900 */
[----:B------:R-:W-:Y:S05]  /*0d30*/  BRA `(.L_x_8) ;  /* 0x0000000000047947 */ /* 0x000fea0003800000 */
.L_x_9:
[----:B------:R-:W2:Y:S02]  /*0d40*/  LDC R8, c[0x0][0x580] ;  /* 0x00016000ff087b82 */ /* 0x000ea40000000800 */
.L_x_8:
[----:B------:R-:W-:Y:S02]  /*0d50*/  ULDC.64 UR4, c[0x0][0x5a0] ;  /* 0x0001680000047ab9 */ /* 0x000fe40000000a00 */
[----:B------:R-:W-:-:S04]  /*0d60*/  ISETP.NE.U32.AND P0, PT, RZ, UR4, PT ;  /* 0x00000004ff007c0c */ /* 0x000fc8000bf05070 */
[----:B------:R-:W-:-:S13]  /*0d70*/  ISETP.NE.AND.EX P0, PT, RZ, UR5, PT, P0 ;  /* 0x00000005ff007c0c */ /* 0x000fda000bf05300 */
[----:B------:R-:W-:Y:S05]  /*0d80*/  @!P0 BRA `(.L_x_10) ;  /* 0x00000000001c8947 */ /* 0x000fea0003800000 */
[----:B------:R-:W3:Y:S02]  /*0d90*/  LDC.64 R10, c[0x0][0x5a0] ;  /* 0x00016800ff0a7b82 */ /* 0x000ee40000000a00 */
[----:B---3--:R-:W3:Y:S02]  /*0da0*/  LDG.E.64 R10, desc[UR16][R10.64] ;  /* 0x000000100a0a7981 */ /* 0x008ee4000c1e1b00 */
[----:B---3--:R-:W-:-:S04]  /*0db0*/  ISETP.NE.U32.AND P0, PT, R10, RZ, PT ;  /* 0x000000ff0a00720c */ /* 0x008fc80003f05070 */
[----:B------:R-:W-:-:S13]  /*0dc0*/  ISETP.NE.AND.EX P0, PT, R11, RZ, PT, P0 ;  /* 0x000000ff0b00720c */ /* 0x000fda0003f05300 */
[----:B------:R-:W-:Y:S05]  /*0dd0*/  @!P0 BRA `(.L_x_10) ;  /* 0x0000000000088947 */ /* 0x000fea0003800000 */
[----:B01----:R0:W5:Y:S01]  /*0de0*/  LD.E R9, desc[UR16][R10.64] ;  /* 0x000000100a097980 */ /* 0x003162000c101900 */
[----:B------:R-:W-:Y:S05]  /*0df0*/  BRA `(.L_x_11) ;  /* 0x0000000000207947 */ /* 0x000fea0003800000 */
.L_x_10:
[----:B------:R-:W-:Y:S02]  /*0e00*/  ULDC.64 UR4, c[0x0][0x590] ;  /* 0x0001640000047ab9 */ /* 0x000fe40000000a00 */
[----:B------:R-:W-:-:S04]  /*0e10*/  ISETP.NE.U32.AND P0, PT, RZ, UR4, PT ;  /* 0x00000004ff007c0c */ /* 0x000fc8000bf05070 */
[----:B------:R-:W-:-:S13]  /*0e20*/  ISETP.NE.AND.EX P0, PT, RZ, UR5, PT, P0 ;  /* 0x00000005ff007c0c */ /* 0x000fda000bf05300 */
[----:B------:R-:W-:Y:S05]  /*0e30*/  @!P0 BRA `(.L_x_12) ;  /* 0x00000000000c8947 */ /* 0x000fea0003800000 */
[----:B------:R-:W0:Y:S02]  /*0e40*/  LDC.64 R10, c[0x0][0x590] ;  /* 0x00016400ff0a7b82 */ /* 0x000e240000000a00 */
[----:B01----:R1:W5:Y:S01]  /*0e50*/  LDG.E R9, desc[UR16][R10.64] ;  /* 0x000000100a097981 */ /* 0x003362000c1e1900 */
[----:B------:R-:W-:Y:S05]  /*0e60*/  BRA `(.L_x_11) ;  /* 0x0000000000047947 */ /* 0x000fea0003800000 */
.L_x_12:
[----:B01----:R-:W3:Y:S02]  /*0e70*/  LDC R9, c[0x0][0x584] ;  /* 0x00016100ff097b82 */ /* 0x003ee40000000800 */
.L_x_11:
[----:B------:R-:W-:-:S13]  /*0e80*/  LOP3.LUT P0, RZ, R12, 0xff, RZ, 0xc0, !PT ;  /* 0x000000ff0cff7812 */ /* 0x000fda000780c0ff */
[----:B------:R-:W-:Y:S05]  /*0e90*/  @!P0 EXIT ;  /* 0x000000000000894d */ /* 0x000fea0003800000 */
[----:B------:R-:W-:Y:S01]  /*0ea0*/  ULDC UR4, c[0x0][0x28c] ;  /* 0x0000a30000047ab9 */ /* 0x000fe20000000800 */
[----:B------:R-:W-:Y:S01]  /*0eb0*/  LOP3.LUT R138, R4, 0x1, RZ, 0xfc, !PT ;  /* 0x00000001048a7812 */ /* 0x000fe200078efcff */
[----:B------:R-:W-:-:S04]  /*0ec0*/  UIADD3 UR4, UR4, 0x7f, URZ ;  /* 0x0000007f04047890 */ /* 0x000fc8000fffe03f */
[----:B------:R-:W-:-:S04]  /*0ed0*/  USHF.R.S32.HI UR5, URZ, 0x1f, UR4 ;  /* 0x0000001f3f057899 */ /* 0x000fc80008011404 */
[----:B------:R-:W-:-:S03]  /*0ee0*/  ULEA.HI UR5, UR5, UR4, URZ, 0x7 ;  /* 0x0000000405057291 */ /* 0x000fc6000f8f383f */
[----:B------:R-:W-:Y:S01]  /*0ef0*/  UMOV UR4, URZ ;  /* 0x0000003f00047c82 */ /* 0x000fe20008000000 */
[----:B------:R-:W-:-:S03]  /*0f00*/  USHF.R.S32.HI UR9, URZ, 0x7, UR5 ;  /* 0x000000073f097899 */ /* 0x000fc60008011405 */
[----:B------:R-:W-:-:S09]  /*0f10*/  UMOV UR5, URZ ;  /* 0x0000003f00057c82 */ /* 0x000fd20008000000 */
.L_x_165:
[----:B01----:R-:W-:Y:S01]  /*0f20*/  LOP3.LUT R10, R0, 0x80, RZ, 0xc0, !PT ;  /* 0x00000080000a7812 */ /* 0x003fe200078ec0ff */
[----:B------:R-:W0:Y:S01]  /*0f30*/  S2UR UR13, SR_CgaCtaId ;  /* 0x00000000000d79c3 */ /* 0x000e220000008800 */
[----:B------:R-:W-:Y:S01]  /*0f40*/  UMOV UR12, 0x400 ;  /* 0x00000400000c7882 */ /* 0x000fe20000000000 */
[----:B------:R-:W-:Y:S01]  /*0f50*/  UMOV UR6, URZ ;  /* 0x0000003f00067c82 */ /* 0x000fe20008000000 */
[----:B------:R-:W-:Y:S01]  /*0f60*/  SHF.R.U32.HI R10, RZ, 0x7, R10 ;  /* 0x00000007ff0a7819 */ /* 0x000fe2000001160a */
[----:B------:R-:W-:Y:S01]  /*0f70*/  UMOV UR7, URZ ;  /* 0x0000003f00077c82 */ /* 0x000fe20008000000 */
[----:B------:R-:W-:Y:S01]  /*0f80*/  UMOV UR18, UR5 ;  /* 0x0000000500127c82 */ /* 0x000fe20008000000 */
[----:B------:R-:W-:Y:S02]  /*0f90*/  CS2R R14, SRZ ;  /* 0x00000000000e7805 */ /* 0x000fe4000001ff00 */
[----:B------:R-:W-:Y:S01]  /*0fa0*/  CS2R R12, SRZ ;  /* 0x00000000000c7805 */ /* 0x000fe2000001ff00 */
[----:B------:R-:W1:Y:S01]  /*0fb0*/  LDC R11, c[0x0][0x28c] ;  /* 0x0000a300ff0b7b82 */ /* 0x000e620000000800 */
[----:B------:R-:W4:Y:S01]  /*0fc0*/  SHFL.IDX PT, R10, R10, RZ, 0x1f ;  /* 0x00001fff0a0a7589 */ /* 0x000f2200000e0000 */
[----:B------:R-:W-:-:S02]  /*0fd0*/  CS2R R16, SRZ ;  /* 0x0000000000107805 */ /* 0x000fc4000001ff00 */
[----:B------:R-:W-:Y:S02]  /*0fe0*/  CS2R R18, SRZ ;  /* 0x0000000000127805 */ /* 0x000fe4000001ff00 */
[----:B------:R-:W-:Y:S02]  /*0ff0*/  CS2R R20, SRZ ;  /* 0x0000000000147805 */ /* 0x000fe4000001ff00 */
[----:B------:R-:W-:Y:S02]  /*1000*/  CS2R R22, SRZ ;  /* 0x0000000000167805 */ /* 0x000fe4000001ff00 */
[----:B------:R-:W-:Y:S02]  /*1010*/  CS2R R88, SRZ ;  /* 0x0000000000587805 */ /* 0x000fe4000001ff00 */
[----:B------:R-:W-:Y:S02]  /*1020*/  CS2R R90, SRZ ;  /* 0x00000000005a7805 */ /* 0x000fe4000001ff00 */
        /* <DEDUP_REMOVED lines=16> */
[----:B-1----:R-:W-:Y:S02]  /*1130*/  ISETP.GE.AND P0, PT, R11, 0x1, PT ;  /* 0x000000010b00780c */ /* 0x002fe40003f06270 */
[----:B------:R-:W-:Y:S02]  /*1140*/  CS2R R124, SRZ ;  /* 0x00000000007c7805 */ /* 0x000fe4000001ff00 */
[----:B----4-:R-:W-:-:S02]  /*1150*/  R2UR UR8, R10 ;  /* 0x000000000a0872ca */ /* 0x010fc400000e0000 */
[----:B------:R-:W-:Y:S02]  /*1160*/  CS2R R126, SRZ ;  /* 0x00000000007e7805 */ /* 0x000fe4000001ff00 */
[----:B------:R-:W-:Y:S02]  /*1170*/  CS2R R128, SRZ ;  /* 0x0000000000807805 */ /* 0x000fe4000001ff00 */
[----:B------:R-:W-:Y:S02]  /*1180*/  CS2R R130, SRZ ;  /* 0x0000000000827805 */ /* 0x000fe4000001ff00 */
[----:B------:R-:W-:Y:S02]  /*1190*/  CS2R R132, SRZ ;  /* 0x0000000000847805 */ /* 0x000fe4000001ff00 */
[----:B------:R-:W-:Y:S02]  /*11a0*/  CS2R R134, SRZ ;  /* 0x0000000000867805 */ /* 0x000fe4000001ff00 */
[----:B------:R-:W-:Y:S01]  /*11b0*/  CS2R R136, SRZ ;  /* 0x0000000000887805 */ /* 0x000fe2000001ff00 */
[----:B------:R-:W-:Y:S01]  /*11c0*/  IMAD.MOV.U32 R139, RZ, RZ, RZ ;  /* 0x000000ffff8b7224 */ /* 0x000fe200078e00ff */
[----:B------:R-:W-:Y:S01]  /*11d0*/  CS2R R24, SRZ ;  /* 0x0000000000187805 */ /* 0x000fe2000001ff00 */
[----:B------:R-:W-:Y:S01]  /*11e0*/  IMAD.MOV.U32 R141, RZ, RZ, RZ ;  /* 0x000000ffff8d7224 */ /* 0x000fe200078e00ff */
[----:B---3--:R-:W-:Y:S01]  /*11f0*/  CS2R R26, SRZ ;  /* 0x00000000001a7805 */ /* 0x008fe2000001ff00 */
[----:B------:R-:W-:Y:S01]  /*1200*/  IMAD.U32 R142, RZ, RZ, UR4 ;  /* 0x00000004ff8e7e24 */ /* 0x000fe2000f8e00ff */
[----:B------:R-:W-:Y:S01]  /*1210*/  CS2R R28, SRZ ;  /* 0x00000000001c7805 */ /* 0x000fe2000001ff00 */
[----:B------:R-:W-:Y:S01]  /*1220*/  ULEA.HI UR10, UR8, UR8, URZ, 0x1 ;  /* 0x00000008080a7291 */ /* 0x000fe2000f8f083f */
[----:B------:R-:W-:-:S02]  /*1230*/  CS2R R30, SRZ ;  /* 0x00000000001e7805 */ /* 0x000fc4000001ff00 */
[----:B------:R-:W-:Y:S02]  /*1240*/  CS2R R32, SRZ ;  /* 0x0000000000207805 */ /* 0x000fe4000001ff00 */
[----:B------:R-:W-:Y:S01]  /*1250*/  CS2R R34, SRZ ;  /* 0x0000000000227805 */ /* 0x000fe2000001ff00 */
[----:B------:R-:W-:Y:S01]  /*1260*/  ULOP3.LUT UR11, UR10, 0x7fffe, URZ, 0xc0, !UPT ;  /* 0x0007fffe0a0b7892 */ /* 0x000fe2000f8ec03f */
[----:B------:R-:W-:Y:S01]  /*1270*/  CS2R R36, SRZ ;  /* 0x0000000000247805 */ /* 0x000fe2000001ff00 */
[----:B0-----:R-:W-:Y:S01]  /*1280*/  ULEA UR10, UR13, UR12, 0x18 ;  /* 0x0000000c0d0a7291 */ /* 0x001fe2000f8ec03f */
[----:B------:R-:W-:Y:S01]  /*1290*/  CS2R R38, SRZ ;  /* 0x0000000000267805 */ /* 0x000fe2000001ff00 */
[----:B------:R-:W-:Y:S01]  /*12a0*/  UIADD3 UR11, UR8, -UR11, URZ ;  /* 0x8000000b080b7290 */ /* 0x000fe2000fffe03f */
[----:B------:R-:W-:Y:S02]  /*12b0*/  CS2R R40, SRZ ;  /* 0x0000000000287805 */ /* 0x000fe4000001ff00 */
[----:B------:R-:W-:Y:S01]  /*12c0*/  CS2R R42, SRZ ;  /* 0x00000000002a7805 */ /* 0x000fe2000001ff00 */
[----:B------:R-:W-:Y:S01]  /*12d0*/  UMOV UR8, URZ ;  /* 0x0000003f00087c82 */ /* 0x000fe20008000000 */
[----:B------:R-:W-:Y:S01]  /*12e0*/  ULEA UR11, UR11, UR10, 0xd ;  /* 0x0000000a0b0b7291 */ /* 0x000fe2000f8e683f */
[----:B------:R-:W-:-:S02]  /*12f0*/  CS2R R44, SRZ ;  /* 0x00000000002c7805 */ /* 0x000fc4000001ff00 */
[----:B------:R-:W-:Y:S02]  /*1300*/  CS2R R46, SRZ ;  /* 0x00000000002e7805 */ /* 0x000fe4000001ff00 */
[----:B------:R-:W-:Y:S01]  /*1310*/  CS2R R48, SRZ ;  /* 0x0000000000307805 */ /* 0x000fe2000001ff00 */
[----:B------:R-:W-:Y:S01]  /*1320*/  UIADD3 UR11, UR11, 0x100, URZ ;  /* 0x000001000b0b7890 */ /* 0x000fe2000fffe03f */
[----:B------:R-:W-:Y:S02]  /*1330*/  CS2R R50, SRZ ;  /* 0x0000000000327805 */ /* 0x000fe4000001ff00 */
[----:B------:R-:W-:Y:S02]  /*1340*/  CS2R R52, SRZ ;  /* 0x0000000000347805 */ /* 0x000fe4000001ff00 */
[----:B------:R-:W-:Y:S01]  /*1350*/  CS2R R54, SRZ ;  /* 0x0000000000367805 */ /* 0x000fe2000001ff00 */
[----:B------:R-:W-:Y:S01]  /*1360*/  USHF.R.U32.HI UR11, URZ, 0x4, UR11 ;  /* 0x000000043f0b7899 */ /* 0x000fe2000801160b */
[----:B------:R-:W-:-:S02]  /*1370*/  CS2R R56, SRZ ;  /* 0x0000000000387805 */ /* 0x000fc4000001ff00 */
[----:B------:R-:W-:Y:S02]  /*1380*/  CS2R R58, SRZ ;  /* 0x00000000003a7805 */ /* 0x000fe4000001ff00 */
[----:B------:R-:W-:Y:S01]  /*1390*/  CS2R R60, SRZ ;  /* 0x00000000003c7805 */ /* 0x000fe2000001ff00 */
[----:B------:R-:W-:Y:S01]  /*13a0*/  ULOP3.LUT UR11, UR11, 0x3fff, URZ, 0xc0, !UPT ;  /* 0x00003fff0b0b7892 */ /* 0x000fe2000f8ec03f */
        /* <DEDUP_REMOVED lines=12> */
[----:B------:R-:W-:Y:S01]  /*1470*/  CS2R R86, SRZ ;  /* 0x0000000000567805 */ /* 0x000fe2000001ff00 */
[----:B------:R-:W-:Y:S06]  /*1480*/  @!P0 BRA `(.L_x_13) ;  /* 0x0000000800608947 */ /* 0x000fec0003800000 */
[----:B------:R-:W-:-:S13]  /*1490*/  ISETP.NE.AND P1, PT, R138, 0x3, PT ;  /* 0x000000038a00780c */ /* 0x000fda0003f25270 */
[----:B------:R-:W-:Y:S05]  /*14a0*/  @!P1 BRA `(.L_x_14) ;  /* 0x0000000000049947 */ /* 0x000fea0003800000 */
[----:B------:R-:W-:Y:S01]  /*14b0*/  BPT.TRAP 0x1 ;  /* 0x000000040000795c */ /* 0x000fe20000300000 */
.L_x_14:
[----:B------:R-:W-:Y:S01]  /*14c0*/  ULEA UR6, UR5, UR10, 0x3 ;  /* 0x0000000a05067291 */ /* 0x000fe2000f8e183f */
[----:B------:R-:W-:-:S05]  /*14d0*/  IMAD.U32 R10, RZ, RZ, UR4 ;  /* 0x00000004ff0a7e24 */ /* 0x000fca000f8e00ff */
[----:B------:R-:W-:-:S04]  /*14e0*/  SHF.L.U32 R10, R10, 0x1f, RZ ;  /* 0x0000001f0a0a7819 */ /* 0x000fc800000006ff */
[----:B------:R0:W1:Y:S01]  /*14f0*/  SYNCS.PHASECHK.TRANS64.TRYWAIT P0, [UR6], R10 ;  /* 0x0000000aff0075a7 */ /* 0x0000620008000146 */
[----:B------:R-:W-:Y:S05]  /*1500*/  @!P1 BRA `(.L_x_15) ;  /* 0x0000000000049947 */ /* 0x000fea0003800000 */
[----:B------:R-:W-:Y:S01]  /*1510*/  BPT.TRAP 0x1 ;  /* 0x000000040000795c */ /* 0x000fe20000300000 */
.L_x_15:
[----:B-1----:R-:W-:Y:S05]  /*1520*/  @P0 BRA `(.L_x_16) ;  /* 0x0000000000080947 */ /* 0x002fea0003800000 */
[----:B------:R-:W1:Y:S02]  /*1530*/  SYNCS.PHASECHK.TRANS64.TRYWAIT P0, [UR6], R10 ;  /* 0x0000000aff0075a7 */ /* 0x000e640008000146 */
[----:B-1----:R-:W-:Y:S05]  /*1540*/  @!P0 BRA `(.L_x_17) ;  /* 0x0000007c005c8947 */ /* 0x002fea0003800000 */
.L_x_16:
[----:B------:R-:W-:Y:S01]  /*1550*/  UIADD3 UR6, UR10, 0x10100, URZ ;  /* 0x000101000a067890 */ /* 0x000fe2000fffe03f */
[----:B------:R-:W-:Y:S01]  /*1560*/  WARPGROUP.ARRIVE ;  /* 0x00000000000079c5 */ /* 0x000fe20000000000 */
[----:B------:R-:W-:Y:S01]  /*1570*/  ULOP3.LUT UR8, UR11, 0x10000, URZ, 0xfc, !UPT ;  /* 0x000100000b087892 */ /* 0x000fe2000f8efc3f */
[----:B------:R-:W-:Y:S01]  /*1580*/  CS2R R14, SRZ ;  /* 0x00000000000e7805 */ /* 0x000fe2000001ff00 */
[----:B------:R-:W-:Y:S01]  /*1590*/  USHF.R.U32.HI UR6, URZ, 0x4, UR6 ;  /* 0x000000043f067899 */ /* 0x000fe20008011606 */
[----:B------:R-:W-:Y:S01]  /*15a0*/  CS2R R12, SRZ ;  /* 0x00000000000c7805 */ /* 0x000fe2000001ff00 */
[----:B------:R-:W-:Y:S01]  /*15b0*/  UMOV UR13, 0x40000040 ;  /* 0x40000040000d7882 */ /* 0x000fe20000000000 */
[----:B------:R-:W-:Y:S01]  /*15c0*/  UMOV UR15, 0x40000040 ;  /* 0x40000040000f7882 */ /* 0x000fe20000000000 */
[----:B------:R-:W-:Y:S01]  /*15d0*/  ULOP3.LUT UR6, UR6, 0x3fff, URZ, 0xc0, !UPT ;  /* 0x00003fff06067892 */ /* 0x000fe2000f8ec03f */
[----:B------:R-:W-:Y:S02]  /*15e0*/  CS2R R16, SRZ ;  /* 0x0000000000107805 */ /* 0x000fe4000001ff00 */
[----:B------:R-:W-:-:S02]  /*15f0*/  CS2R R18, SRZ ;  /* 0x0000000000127805 */ /* 0x000fc4000001ff00 */
[----:B------:R-:W-:Y:S01]  /*1600*/  CS2R R20, SRZ ;  /* 0x0000000000147805 */ /* 0x000fe2000001ff00 */
[----:B------:R-:W-:Y:S01]  /*1610*/  ULOP3.LUT UR7, UR6, 0x10000, URZ, 0xfc, !UPT ;  /* 0x0001000006077892 */ /* 0x000fe2000f8efc3f */
[----:B------:R-:W-:Y:S01]  /*1620*/  CS2R R22, SRZ ;  /* 0x0000000000167805 */ /* 0x000fe2000001ff00 */
[----:B------:R-:W-:Y:S01]  /*1630*/  ULEA UR6, UR5, UR8, 0xa ;  /* 0x0000000805067291 */ /* 0x000fe2000f8e503f */
[----:B------:R-:W-:Y:S01]  /*1640*/  CS2R R88, SRZ ;  /* 0x0000000000587805 */ /* 0x000fe2000001ff00 */
[----:B------:R-:W-:Y:S01]  /*1650*/  ULEA UR7, UR5, UR7, 0xa ;  /* 0x0000000705077291 */ /* 0x000fe2000f8e503f */
[----:B------:R-:W-:Y:S02]  /*1660*/  CS2R R90, SRZ ;  /* 0x00000000005a7805 */ /* 0x000fe4000001ff00 */
[----:B------:R-:W-:Y:S02]  /*1670*/  CS2R R92, SRZ ;  /* 0x00000000005c7805 */ /* 0x000fe4000001ff00 */
[----:B------:R-:W-:-:S02]  /*1680*/  CS2R R94, SRZ ;  /* 0x00000000005e7805 */ /* 0x000fc4000001ff00 */
[----:B------:R-:W-:Y:S01]  /*1690*/  CS2R R96, SRZ ;  /* 0x0000000000607805 */ /* 0x000fe2000001ff00 */
[----:B------:R-:W-:Y:S01]  /*16a0*/  UMOV UR12, UR6 ;  /* 0x00000006000c7c82 */ /* 0x000fe20008000000 */
[----:B------:R-:W-:Y:S01]  /*16b0*/  CS2R R98, SRZ ;  /* 0x0000000000627805 */ /* 0x000fe2000001ff00 */
[----:B------:R-:W-:Y:S01]  /*16c0*/  UMOV UR14, UR7 ;  /* 0x00000007000e7c82 */ /* 0x000fe20008000000 */
[----:B------:R-:W-:Y:S01]  /*16d0*/  CS2R R100, SRZ ;  /* 0x0000000000647805 */ /* 0x000fe2000001ff00 */
[----:B------:R-:W-:Y:S01]  /*16e0*/  QGMMA.64x128x32.F32.E4M3.E4M3 R24, gdesc[UR12], RZ, !UPT ;  /* 0x01e000000c1879f3 */ /* 0x000fe2000c7008ff */
[----:B------:R-:W-:Y:S01]  /*16f0*/  UIADD3 UR12, UR6, 0x2, URZ ;  /* 0x00000002060c7890 */ /* 0x000fe2000fffe03f */
[----:B------:R-:W-:Y:S01]  /*1700*/  CS2R R102, SRZ ;  /* 0x0000000000667805 */ /* 0x000fe2000001ff00 */
[----:B------:R-:W-:Y:S01]  /*1710*/  UIADD3 UR14, UR7, 0x2, URZ ;  /* 0x00000002070e7890 */ /* 0x000fe2000fffe03f */
[----:B------:R-:W-:Y:S01]  /*1720*/  CS2R R104, SRZ ;  /* 0x0000000000687805 */ /* 0x000fe2000001ff00 */
[----:B------:R-:W-:Y:S01]  /*1730*/  UMOV UR13, 0x40000040 ;  /* 0x40000040000d7882 */ /* 0x000fe20000000000 */
[----:B------:R-:W-:Y:S01]  /*1740*/  UMOV UR15, 0x40000040 ;  /* 0x40000040000f7882 */ /* 0x000fe20000000000 */
        /* <DEDUP_REMOVED lines=16> */
[----:B------:R-:W-:Y:S02]  /*1850*/  IMAD.MOV.U32 R139, RZ, RZ, RZ ;  /* 0x000000ffff8b7224 */ /* 0x000fe400078e00ff */
[----:B------:R-:W-:Y:S01]  /*1860*/  IMAD.MOV.U32 R141, RZ, RZ, RZ ;  /* 0x000000ffff8d7224 */ /* 0x000fe200078e00ff */
[----:B------:R-:W-:Y:S01]  /*1870*/  QGMMA.64x128x32.F32.E4M3.E4M3 R24, gdesc[UR12], R24 ;  /* 0x01e000000c1879f3 */ /* 0x000fe20008700818 */
[----:B------:R-:W-:Y:S02]  /*1880*/  UIADD3 UR12, UR6, 0x4, URZ ;  /* 0x00000004060c7890 */ /* 0x000fe4000fffe03f */
[----:B------:R-:W-:Y:S01]  /*1890*/  UIADD3 UR14, UR7, 0x4, URZ ;  /* 0x00000004070e7890 */ /* 0x000fe2000fffe03f */
[----:B------:R-:W-:Y:S01]  /*18a0*/  UMOV UR13, 0x40000040 ;  /* 0x40000040000d7882 */ /* 0x000fe20000000000 */
[----:B------:R-:W-:-:S07]  /*18b0*/  UMOV UR15, 0x40000040 ;  /* 0x40000040000f7882 */ /* 0x000fce0000000000 */
[----:B------:R-:W-:Y:S01]  /*18c0*/  QGMMA.64x128x32.F32.E4M3.E4M3 R24, gdesc[UR12], R24 ;  /* 0x01e000000c1879f3 */ /* 0x000fe20008700818 */
[----:B------:R-:W-:Y:S02]  /*18d0*/  UIADD3 UR14, UR7, 0x6, URZ ;  /* 0x00000006070e7890 */ /* 0x000fe4000fffe03f */
[----:B------:R-:W-:Y:S01]  /*18e0*/  UIADD3 UR12, UR6, 0x6, URZ ;  /* 0x00000006060c7890 */ /* 0x000fe2000fffe03f */
[----:B------:R-:W-:Y:S01]  /*18f0*/  ULDC UR7, c[0x0][0x50c] ;  /* 0x0001430000077ab9 */ /* 0x000fe20000000800 */
[----:B------:R-:W-:Y:S01]  /*1900*/  UMOV UR13, 0x40000040 ;  /* 0x40000040000d7882 */ /* 0x000fe20000000000 */
[----:B------:R-:W-:Y:S01]  /*1910*/  UISETP.NE.AND UP0, UPT, UR7, 0x4, UPT ;  /* 0x000000040700788c */ /* 0x000fe2000bf05270 */
[----:B------:R-:W-:Y:S01]  /*1920*/  UMOV UR15, 0x40000040 ;  /* 0x40000040000f7882 */ /* 0x000fe20000000000 */
[----:B------:R-:W-:Y:S02]  /*1930*/  UMOV UR6, 0x4 ;  /* 0x0000000400067882 */ /* 0x000fe40000000000 */
[----:B------:R-:W-:-:S06]  /*1940*/  USEL UR7, URZ, 0x1, UP0 ;  /* 0x000000013f077887 */ /* 0x000fcc0008000000 */
[----:B------:R-:W-:Y:S01]  /*1950*/  ISETP.NE.AND P0, PT, RZ, UR7, PT ;  /* 0x00000007ff007c0c */ /* 0x000fe2000bf05270 */
[----:B------:R-:W-:-:S12]  /*1960*/  QGMMA.64x128x32.F32.E4M3.E4M3 R24, gdesc[UR12], R24, gsb0 ;  /* 0x01e000000c1879f3 */ /* 0x000fd80008000818 */
[----:B------:R-:W-:Y:S05]  /*1970*/  @!P0 BRA `(.L_x_18) ;  /* 0x0000000400088947 */ /* 0x000fea0003800000 */
[----:B------:R-:W-:Y:S02]  /*1980*/  WARPGROUP.DEPBAR.LE gsb0, 0x0 ;  /* 0x00008000000079c5 */ /* 0x000fe40000010000 */
[----:B------:R-:W-:-:S01]  /*1990*/  FADD R141, RZ, R24 ;  /* 0x00000018ff8d7221 */ /* 0x000fc20000000000 */
[----:B------:R-:W-:Y:S01]  /*19a0*/  FADD R136, RZ, R25 ;  /* 0x00000019ff887221 */ /* 0x000fe20000000000 */
        /* <DEDUP_REMOVED lines=62> */
[----:B------:R-:W-:-:S06]  /*1d90*/  UMOV UR6, URZ ;  /* 0x0000003f00067c82 */ /* 0x000fcc0008000000 */
.L_x_18:
[----:B------:R-:W-:-:S04]  /*1da0*/  UIADD3 UR18, UR5, 0x1, URZ ;  /* 0x0000000105127890 */ /* 0x000fc8000fffe03f */
[----:B------:R-:W-:-:S04]  /*1db0*/  UISETP.NE.AND UP0, UPT, UR18, 0x4, UPT ;  /* 0x000000041200788c */ /* 0x000fc8000bf05270 */
[----:B------:R-:W-:Y:S02]  /*1dc0*/  USEL UR8, URZ, 0x1, UP0 ;  /* 0x000000013f087887 */ /* 0x000fe40008000000 */
[----:B------:R-:W-:Y:S02]  /*1dd0*/  USEL UR18, UR18, URZ, UP0 ;  /* 0x0000003f12127287 */ /* 0x000fe40008000000 */
[----:B------:R-:W-:-:S06]  /*1de0*/  ULOP3.LUT UR8, UR4, UR8, URZ, 0x3c, !UPT ;  /* 0x0000000804087292 */ /* 0x000fcc000f8e3c3f */
[----:B------:R-:W-:Y:S01]  /*1df0*/  IMAD.U32 R142, RZ, RZ, UR8 ;  /* 0x00000008ff8e7e24 */ /* 0x000fe2000f8e00ff */
[----:B------:R-:W-:-:S06]  /*1e00*/  UMOV UR8, 0x1 ;  /* 0x0000000100087882 */ /* 0x000fcc0000000000 */
.L_x_13:
[----:B------:R-:W-:-:S04]  /*1e10*/  UISETP.LT.AND UP0, UPT, UR9, 0x1, UPT ;  /* 0x000000010900788c */ /* 0x000fc8000bf01270 */
[----:B------:R-:W-:-:S04]  /*1e20*/  USEL UR12, UR9, 0x1, UP0 ;  /* 0x00000001090c7887 */ /* 0x000fc80008000000 */
[----:B------:R-:W-:-:S04]  /*1e30*/  UIADD3 UR12, UR9, -UR12, URZ ;  /* 0x8000000c090c7290 */ /* 0x000fc8000fffe03f */
[----:B------:R-:W-:-:S06]  /*1e40*/  UISETP.GE.AND UP0, UPT, UR12, 0x1, UPT ;  /* 0x000000010c00788c */ /* 0x000fcc000bf06270 */
[----:B------:R-:W-:-:S13]  /*1e50*/  PLOP3.LUT P0, PT, PT, PT, UP0, 0x80, 0x0 ;  /* 0x000000000000781c */ /* 0x000fda0003f0f008 */
[----:B------:R-:W-:Y:S05]  /*1e60*/  @!P0 BRA `(.L_x_19) ;  /* 0x0000000800348947 */ /* 0x000fea0003800000 */
[----:B01----:R-:W-:Y:S01]  /*1e70*/  IMAD.U32 R10, RZ, RZ, UR12 ;  /* 0x0000000cff0a7e24 */ /* 0x003fe2000f8e00ff */
[----:B------:R-:W-:Y:S01]  /*1e80*/  UMOV UR19, UR5 ;  /* 0x0000000500137c82 */ /* 0x000fe20008000000 */
[----:B------:R-:W-:-:S05]  /*1e90*/  ULDC UR20, c[0x0][0x50c] ;  /* 0x0001430000147ab9 */ /* 0x000fca0000000800 */
.L_x_27:
[----:B------:R-:W-:-:S13]  /*1ea0*/  ISETP.NE.AND P1, PT, R138, 0x3, PT ;  /* 0x000000038a00780c */ /* 0x000fda0003f25270 */
[----:B01----:R-:W-:Y:S05]  /*1eb0*/  @!P1 BRA `(.L_x_20) ;  /* 0x0000000000049947 */ /* 0x003fea0003800000 */
[----:B------:R-:W-:Y:S01]  /*1ec0*/  BPT.TRAP 0x1 ;  /* 0x000000040000795c */ /* 0x000fe20000300000 */
.L_x_20:
[----:B------:R-:W0:Y:S01]  /*1ed0*/  S2UR UR12, SR_CgaCtaId ;  /* 0x00000000000c79c3 */ /* 0x000e220000008800 */
[----:B------:R-:W-:Y:S01]  /*1ee0*/  UMOV UR10, 0x400 ;  /* 0x00000400000a7882 */ /* 0x000fe20000000000 */
[----:B------:R-:W-:Y:S01]  /*1ef0*/  SHF.L.U32 R11, R142, 0x1f, RZ ;  /* 0x0000001f8e0b7819 */ /* 0x000fe200000006ff */
[----:B0-----:R-:W-:-:S04]  /*1f00*/  ULEA UR10, UR12, UR10, 0x18 ;  /* 0x0000000a0c0a7291 */ /* 0x001fc8000f8ec03f */
[----:B------:R-:W-:-:S09]  /*1f10*/  ULEA UR12, UR18, UR10, 0x3 ;  /* 0x0000000a120c7291 */ /* 0x000fd2000f8e183f */
[----:B------:R0:W1:Y:S01]  /*1f20*/  SYNCS.PHASECHK.TRANS64.TRYWAIT P0, [UR12], R11 ;  /* 0x0000000bff0075a7 */ /* 0x000062000800014c */
[----:B------:R-:W-:Y:S05]  /*1f30*/  @!P1 BRA `(.L_x_21) ;  /* 0x0000000000049947 */ /* 0x000fea0003800000 */
[----:B------:R-:W-:Y:S01]  /*1f40*/  BPT.TRAP 0x1 ;  /* 0x000000040000795c */ /* 0x000fe20000300000 */
.L_x_21:
[----:B-1----:R-:W-:Y:S05]  /*1f50*/  @P0 BRA `(.L_x_22) ;  /* 0x0000000000080947 */ /* 0x002fea0003800000 */
[----:B------:R-:W1:Y:S02]  /*1f60*/  SYNCS.PHASECHK.TRANS64.TRYWAIT P0, [UR12], R11 ;  /* 0x0000000bff0075a7 */ /* 0x000e64000800014c */
[----:B-1----:R-:W-:Y:S05]  /*1f70*/  @!P0 BRA `(.L_x_23) ;  /* 0x0000007000e88947 */ /* 0x002fea0003800000 */
.L_x_22:
[----:B------:R-:W-:Y:S01]  /*1f80*/  UIADD3 UR12, UR10, 0x10100, URZ ;  /* 0x000101000a0c7890 */ /* 0x000fe2000fffe03f */
[----:B------:R-:W-:Y:S01]  /*1f90*/  WARPGROUP.ARRIVE ;  /* 0x00000000000079c5 */ /* 0x000fe20000000000 */
[----:B------:R-:W-:Y:S02]  /*1fa0*/  UISETP.NE.AND UP0, UPT, UR7, URZ, UPT ;  /* 0x0000003f0700728c */ /* 0x000fe4000bf05270 */
[----:B------:R-:W-:Y:S02]  /*1fb0*/  USHF.R.U32.HI UR12, URZ, 0x4, UR12 ;  /* 0x000000043f0c7899 */ /* 0x000fe4000801160c */
[----:B------:R-:W-:Y:S02]  /*1fc0*/  USEL UR8, UR8, URZ, !UP0 ;  /* 0x0000003f08087287 */ /* 0x000fe4000c000000 */
[----:B------:R-:W-:Y:S02]  /*1fd0*/  ULOP3.LUT UR12, UR12, 0x3fff, URZ, 0xc0, !UPT ;  /* 0x00003fff0c0c7892 */ /* 0x000fe4000f8ec03f */
[----:B------:R-:W-:-:S02]  /*1fe0*/  UISETP.NE.U32.AND UP0, UPT, UR8, URZ, UPT ;  /* 0x0000003f0800728c */ /* 0x000fc4000bf05070 */
[----:B------:R-:W-:Y:S02]  /*1ff0*/  ULOP3.LUT UR7, UR11, 0x10000, URZ, 0xfc, !UPT ;  /* 0x000100000b077892 */ /* 0x000fe4000f8efc3f */
[----:B------:R-:W-:Y:S02]  /*2000*/  ULOP3.LUT UR8, UR12, 0x10000, URZ, 0xfc, !UPT ;  /* 0x000100000c087892 */ /* 0x000fe4000f8efc3f */
[----:B------:R-:W-:Y:S02]  /*2010*/  ULEA UR7, UR18, UR7, 0xa ;  /* 0x0000000712077291 */ /* 0x000fe4000f8e503f */
[----:B------:R-:W-:Y:S01]  /*2020*/  ULEA UR8, UR18, UR8, 0xa ;  /* 0x0000000812087291 */ /* 0x000fe2000f8e503f */
[----:B------:R-:W-:Y:S01]  /*2030*/  UMOV UR13, 0x40000040 ;  /* 0x40000040000d7882 */ /* 0x000fe20000000000 */
[----:B------:R-:W-:Y:S01]  /*2040*/  UMOV UR15, 0x40000040 ;  /* 0x40000040000f7882 */ /* 0x000fe20000000000 */
[----:B------:R-:W-:Y:S02]  /*2050*/  UIADD3 UR6, UR6, 0x4, URZ ;  /* 0x0000000406067890 */ /* 0x000fe4000fffe03f */
[----:B------:R-:W-:-:S02]  /*2060*/  UMOV UR12, UR7 ;  /* 0x00000007000c7c82 */ /* 0x000fc40008000000 */
[----:B------:R-:W-:Y:S02]  /*2070*/  UMOV UR14, UR8 ;  /* 0x00000008000e7c82 */ /* 0x000fe40008000000 */
[----:B------:R-:W-:Y:S01]  /*2080*/  QGMMA.64x128x32.F32.E4M3.E4M3 R24, gdesc[UR12], R24, UP0 ;  /* 0x01e000000c1879f3 */ /* 0x000fe2000bf00818 */
[----:B------:R-:W-:Y:S02]  /*2090*/  UIADD3 UR12, UR7, 0x2, URZ ;  /* 0x00000002070c7890 */ /* 0x000fe4000fffe03f */
[----:B------:R-:W-:Y:S01]  /*20a0*/  UIADD3 UR14, UR8, 0x2, URZ ;  /* 0x00000002080e7890 */ /* 0x000fe2000fffe03f */
[----:B------:R-:W-:Y:S01]  /*20b0*/  UMOV UR13, 0x40000040 ;  /* 0x40000040000d7882 */ /* 0x000fe20000000000 */
[----:B------:R-:W-:Y:S01]  /*20c0*/  UMOV UR15, 0x40000040 ;  /* 0x40000040000f7882 */ /* 0x000fe20000000000 */
[----:B------:R-:W-:-:S06]  /*20d0*/  UISETP.NE.AND UP0, UPT, UR6, UR20, UPT ;  /* 0x000000140600728c */ /* 0x000fcc000bf05270 */
        /* <DEDUP_REMOVED lines=8> */
[----:B------:R-:W-:Y:S01]  /*2160*/  UMOV UR13, 0x40000040 ;  /* 0x40000040000d7882 */ /* 0x000fe20000000000 */
[----:B------:R-:W-:Y:S01]  /*2170*/  UMOV UR15, 0x40000040 ;  /* 0x40000040000f7882 */ /* 0x000fe20000000000 */
[----:B------:R-:W-:-:S06]  /*2180*/  USEL UR7, URZ, 0x1, UP0 ;  /* 0x000000013f077887 */ /* 0x000fcc0008000000 */
[----:B------:R-:W-:Y:S01]  /*2190*/  ISETP.NE.AND P0, PT, RZ, UR7, PT ;  /* 0x00000007ff007c0c */ /* 0x000fe2000bf05270 */
[----:B------:R-:W-:Y:S03]  /*21a0*/  QGMMA.64x128x32.F32.E4M3.E4M3 R24, gdesc[UR12], R24, gsb0 ;  /* 0x01e000000c1879f3 */ /* 0x000fe60008000818 */
[----:B------:R-:W-:-:S09]  /*21b0*/  WARPGROUP.DEPBAR.LE gsb0, 0x1 ;  /* 0x00008000000079c5 */ /* 0x000fd20000010100 */
[----:B------:R-:W-:Y:S05]  /*21c0*/  @!P0 BRA `(.L_x_24) ;  /* 0x0000000400088947 */ /* 0x000fea0003800000 */
[----:B------:R-:W-:Y:S02]  /*21d0*/  WARPGROUP.DEPBAR.LE gsb0, 0x0 ;  /* 0x00008000000079c5 */ /* 0x000fe40000010000 */
[----:B------:R-:W-:-:S01]  /*21e0*/  FADD R141, R24, R141 ;  /* 0x0000008d188d7221 */ /* 0x000fc20000000000 */
[----:B------:R-:W-:Y:S01]  /*21f0*/  FADD R136, R25, R136 ;  /* 0x0000008819887221 */ /* 0x000fe20000000000 */
        /* <DEDUP_REMOVED lines=62> */
[----:B------:R-:W-:-:S06]  /*25e0*/  UMOV UR6, URZ ;  /* 0x0000003f00067c82 */ /* 0x000fcc0008000000 */
.L_x_24:
[----:B------:R-:W-:Y:S05]  /*25f0*/  @!P1 BRA `(.L_x_25) ;  /* 0x0000000000049947 */ /* 0x000fea0003800000 */
[----:B------:R-:W-:Y:S01]  /*2600*/  BPT.TRAP 0x1 ;  /* 0x000000040000795c */ /* 0x000fe20000300000 */
.L_x_25:
[----:B------:R-:W-:Y:S01]  /*2610*/  ULEA UR8, UR19, UR10, 0x3 ;  /* 0x0000000a13087291 */ /* 0x000fe2000f8e183f */
[----:B------:R-:W-:-:S03]  /*2620*/  ISETP.GT.U32.AND P0, PT, R4, 0x1, PT ;  /* 0x000000010400780c */ /* 0x000fc60003f04070 */
[----:B------:R-:W-:-:S04]  /*2630*/  UIADD3 UR8, UR8, 0x20, URZ ;  /* 0x0000002008087890 */ /* 0x000fc8000fffe03f */
[----:B------:R-:W-:-:S09]  /*2640*/  UPRMT UR8, URZ, 0x654, UR8 ;  /* 0x000006543f087896 */ /* 0x000fd20008000008 */
[----:B------:R-:W-:Y:S01]  /*2650*/  SYNCS.ARRIVE.TRANS64.RED.A1T0 RZ, [UR8], RZ ;  /* 0x000000ffffff79a7 */ /* 0x000fe20008100408 */
[----:B------:R-:W-:Y:S05]  /*2660*/  @P0 BRA `(.L_x_26) ;  /* 0x0000000000040947 */ /* 0x000fea0003800000 */
[----:B------:R-:W-:Y:S01]  /*2670*/  BPT.TRAP 0x1 ;  /* 0x000000040000795c */ /* 0x000fe20000300000 */
.L_x_26:
[----:B------:R-:W-:Y:S01]  /*2680*/  UIADD3 UR18, UR18, 0x1, URZ ;  /* 0x0000000112127890 */ /* 0x000fe2000fffe03f */
[C---:B------:R-:W-:Y:S01]  /*2690*/  ISETP.GT.AND P0, PT, R10.reuse, 0x1, PT ;  /* 0x000000010a00780c */ /* 0x040fe20003f04270 */
[----:B------:R-:W-:Y:S01]  /*26a0*/  UIADD3 UR19, UR19, 0x1, URZ ;  /* 0x0000000113137890 */ /* 0x000fe2000fffe03f */
[----:B------:R-:W-:Y:S01]  /*26b0*/  VIADD R10, R10, 0xffffffff ;  /* 0xffffffff0a0a7836 */ /* 0x000fe20000000000 */
[----:B------:R-:W-:Y:S02]  /*26c0*/  UISETP.NE.AND UP0, UPT, UR18, 0x4, UPT ;  /* 0x000000041200788c */ /* 0x000fe4000bf05270 */
[----:B------:R-:W-:Y:S02]  /*26d0*/  UISETP.NE.AND UP1, UPT, UR19, 0x4, UPT ;  /* 0x000000041300788c */ /* 0x000fe4000bf25270 */
[----:B------:R-:W-:Y:S02]  /*26e0*/  USEL UR8, URZ, 0x1, UP0 ;  /* 0x000000013f087887 */ /* 0x000fe40008000000 */
[----:B------:R-:W-:-:S02]  /*26f0*/  USEL UR18, UR18, URZ, UP0 ;  /* 0x0000003f12127287 */ /* 0x000fc40008000000 */
[----:B------:R-:W-:Y:S02]  /*2700*/  USEL UR19, UR19, URZ, UP1 ;  /* 0x0000003f13137287 */ /* 0x000fe40008800000 */
[----:B------:R-:W-:Y:S01]  /*2710*/  LOP3.LUT R142, R142, UR8, RZ, 0x3c, !PT ;  /* 0x000000088e8e7c12 */ /* 0x000fe2000f8e3cff */
[----:B------:R-:W-:Y:S01]  /*2720*/  UMOV UR8, 0x1 ;  /* 0x0000000100087882 */ /* 0x000fe20000000000 */
[----:B------:R-:W-:Y:S08]  /*2730*/  @P0 BRA `(.L_x_27) ;  /* 0xfffffff400d80947 */ /* 0x000ff0000383ffff */
.L_x_19:
[----:B------:R-:W-:Y:S01]  /*2740*/  UISETP.NE.AND UP0, UPT, UR6, URZ, UPT ;  /* 0x0000003f0600728c */ /* 0x000fe2000bf05270 */
[----:B01----:R-:W0:Y:S03]  /*2750*/  LDC R10, c[0x0][0x28c] ;  /* 0x0000a300ff0a7b82 */ /* 0x003e260000000800 */
[----:B------:R-:W-:-:S06]  /*2760*/  USEL UR6, URZ, 0x1, !UP0 ;  /* 0x000000013f067887 */ /* 0x000fcc000c000000 */
[----:B------:R-:W-:Y:S02]  /*2770*/  ISETP.NE.AND P0, PT, RZ, UR6, PT ;  /* 0x00000006ff007c0c */ /* 0x000fe4000bf05270 */
[----:B0-----:R-:W-:-:S11]  /*2780*/  ISETP.GE.AND P1, PT, R10, 0x1, PT ;  /* 0x000000010a00780c */ /* 0x001fd60003f26270 */
[----:B------:R-:W-:Y:S05]  /*2790*/  @!P0 BRA `(.L_x_28) ;  /* 0x0000000400048947 */ /* 0x000fea0003800000 */
[----:B------:R-:W-:Y:S02]  /*27a0*/  WARPGROUP.DEPBAR.LE gsb0, 0x0 ;  /* 0x00008000000079c5 */ /* 0x000fe40000010000 */
[----:B------:R-:W-:Y:S01]  /*27b0*/  FADD R141, R24, R141 ;  /* 0x0000008d188d7221 */ /* 0x000fe20000000000 */
        /* <DEDUP_REMOVED lines=62> */
[----:B------:R-:W-:-:S07]  /*2ba0*/  FADD R14, R14, R87 ;  /* 0x000000570e0e7221 */ /* 0x000fce0000000000 */
.L_x_28:
[----:B------:R-:W-:Y:S02]  /*2bb0*/  WARPGROUP.DEPBAR.LE gsb0, 0x0 ;  /* 0x00008000000079c5 */ /* 0x000fe40000010000 */
[----:B------:R-:W-:Y:S05]  /*2bc0*/  @!P1 BRA `(.L_x_29) ;  /* 0x0000000000389947 */ /* 0x000fea0003800000 */
[----:B------:R-:W-:-:S13]  /*2bd0*/  ISETP.NE.AND P0, PT, R138, 0x3, PT ;  /* 0x000000038a00780c */ /* 0x000fda0003f05270 */
[----:B------:R-:W-:Y:S05]  /*2be0*/  @!P0 BRA `(.L_x_30) ;  /* 0x0000000000048947 */ /* 0x000fea0003800000 */
[----:B------:R-:W-:Y:S01]  /*2bf0*/  BPT.TRAP 0x1 ;  /* 0x000000040000795c */ /* 0x000fe20000300000 */
.L_x_30:
[----:B------:R-:W-:Y:S01]  /*2c00*/  UISETP.LT.AND UP0, UPT, UR9, 0x1, UPT ;  /* 0x000000010900788c */ /* 0x000fe2000bf01270 */
[----:B------:R-:W-:-:S03]  /*2c10*/  ISETP.GT.U32.AND P0, PT, R4, 0x1, PT ;  /* 0x000000010400780c */ /* 0x000fc60003f04070 */
[----:B------:R-:W-:-:S04]  /*2c20*/  USEL UR6, UR9, 0x1, UP0 ;  /* 0x0000000109067887 */ /* 0x000fc80008000000 */
[----:B------:R-:W-:-:S04]  /*2c30*/  UIADD3 UR6, UR5, UR9, -UR6 ;  /* 0x0000000905067290 */ /* 0x000fc8000fffe806 */
[----:B------:R-:W-:-:S04]  /*2c40*/  USHF.L.U32 UR6, UR6, 0x3, URZ ;  /* 0x0000000306067899 */ /* 0x000fc8000800063f */
[----:B------:R-:W-:-:S04]  /*2c50*/  ULOP3.LUT UR6, UR6, 0x18, URZ, 0xc0, !UPT ;  /* 0x0000001806067892 */ /* 0x000fc8000f8ec03f */
[----:B------:R-:W-:-:S04]  /*2c60*/  UIADD3 UR6, UR10, 0x20, UR6 ;  /* 0x000000200a067890 */ /* 0x000fc8000fffe006 */
[----:B------:R-:W-:-:S09]  /*2c70*/  UPRMT UR6, URZ, 0x654, UR6 ;  /* 0x000006543f067896 */ /* 0x000fd20008000006 */
[----:B------:R-:W-:Y:S01]  /*2c80*/  SYNCS.ARRIVE.TRANS64.RED.A1T0 RZ, [UR6], RZ ;  /* 0x000000ffffff79a7 */ /* 0x000fe20008100406 */
[----:B------:R-:W-:Y:S05]  /*2c90*/  @P0 BRA `(.L_x_29) ;  /* 0x0000000000040947 */ /* 0x000fea0003800000 */
[----:B------:R-:W-:Y:S01]  /*2ca0*/  BPT.TRAP 0x1 ;  /* 0x000000040000795c */ /* 0x000fe20000300000 */
.L_x_29:
[----:B------:R-:W0:Y:S01]  /*2cb0*/  LDC R26, c[0x0][0x288] ;  /* 0x0000a200ff1a7b82 */ /* 0x000e220000000800 */
[----:B------:R-:W-:Y:S01]  /*2cc0*/  IMAD.SHL.U32 R6, R6, 0x80, RZ ;  /* 0x0000008006067824 */ /* 0x000fe200078e00ff */
[--C-:B------:R-:W-:Y:S01]  /*2cd0*/  SHF.R.U32.HI R10, RZ, 0x2, R0.reuse ;  /* 0x00000002ff0a7819 */ /* 0x100fe20000011600 */
[----:B------:R-:W-:Y:S01]  /*2ce0*/  IMAD.SHL.U32 R29, R7, 0x80, RZ ;  /* 0x00000080071d7824 */ /* 0x000fe200078e00ff */
[----:B------:R-:W-:Y:S01]  /*2cf0*/  LOP3.LUT R24, R0, 0x60, RZ, 0xc0, !PT ;  /* 0x0000006000187812 */ /* 0x000fe200078ec0ff */
[----:B------:R-:W-:Y:S01]  /*2d00*/  ULDC UR6, c[0x0][0x284] ;  /* 0x0000a10000067ab9 */ /* 0x000fe20000000800 */
[----:B------:R-:W-:Y:S02]  /*2d10*/  SHF.R.U32.HI R25, RZ, 0x7, R0 ;  /* 0x00000007ff197819 */ /* 0x000fe40000011600 */
[----:B------:R-:W-:Y:S02]  /*2d20*/  LOP3.LUT R11, R10, 0x7, RZ, 0xc0, !PT ;  /* 0x000000070a0b7812 */ /* 0x000fe400078ec0ff */
[----:B------:R-:W-:-:S02]  /*2d30*/  SHF.R.U32.HI R24, RZ, 0x1, R24 ;  /* 0x00000001ff187819 */ /* 0x000fc40000011618 */
[----:B------:R-:W-:Y:S02]  /*2d40*/  LOP3.LUT R10, R25, 0x1, RZ, 0xc0, !PT ;  /* 0x00000001190a7812 */ /* 0x000fe400078ec0ff */
[----:B------:R-:W-:Y:S02]  /*2d50*/  IADD3 R27, RZ, -R24, -R11 ;  /* 0x80000018ff1b7210 */ /* 0x000fe40007ffe80b */
[----:B------:R-:W-:Y:S01]  /*2d60*/  LOP3.LUT R25, R0, 0x3, RZ, 0xc0, !PT ;  /* 0x0000000300197812 */ /* 0x000fe200078ec0ff */
[C---:B------:R-:W-:Y:S02]  /*2d70*/  IMAD.SHL.U32 R28, R10.reuse, 0x40, RZ ;  /* 0x000000400a1c7824 */ /* 0x040fe400078e00ff */
[----:B------:R-:W-:-:S03]  /*2d80*/  IMAD R10, R10, -0x40, R27 ;  /* 0xffffffc00a0a7824 */ /* 0x000fc600078e021b */
[----:B------:R-:W-:Y:S01]  /*2d90*/  LOP3.LUT R11, R28, 0x40, R11, 0xe2, !PT ;  /* 0x000000401c0b7812 */ /* 0x000fe200078ee20b */
[----:B------:R-:W-:Y:S01]  /*2da0*/  IMAD.MOV.U32 R28, RZ, RZ, -0x1 ;  /* 0xffffffffff1c7424 */ /* 0x000fe200078e00ff */
[----:B0-----:R-:W-:Y:S01]  /*2db0*/  ISETP.GE.AND P0, PT, R6, R26, PT ;  /* 0x0000001a0600720c */ /* 0x001fe20003f06270 */
[----:B------:R-:W-:Y:S01]  /*2dc0*/  IMAD R31, R25, -0x2, R26 ;  /* 0xfffffffe191f7824 */ /* 0x000fe200078e021a */
[----:B------:R-:W-:Y:S01]  /*2dd0*/  IADD3 R34, -R29, UR6, R10 ;  /* 0x000000061d227c10 */ /* 0x000fe2000fffe10a */
[----:B------:R-:W-:Y:S01]  /*2de0*/  IMAD.WIDE R26, R7, 0x80, RZ ;  /* 0x00000080071a7825 */ /* 0x000fe200078e02ff */
[----:B------:R-:W-:-:S03]  /*2df0*/  ISETP.GE.OR P0, PT, R29, UR6, P0 ;  /* 0x000000061d007c0c */ /* 0x000fc60008706670 */
[----:B------:R-:W-:Y:S01]  /*2e00*/  IMAD.SHL.U32 R25, R0, 0x2, RZ ;  /* 0x0000000200197824 */ /* 0x000fe200078e00ff */
[----:B------:R-:W-:Y:S01]  /*2e10*/  LOP3.LUT R35, R26, R11, R24, 0xfe, !PT ;  /* 0x0000000b1a237212 */ /* 0x000fe200078efe18 */
[----:B------:R-:W-:-:S03]  /*2e20*/  IMAD.IADD R29, R31, 0x1, -R6 ;  /* 0x000000011f1d7824 */ /* 0x000fc600078e0a06 */
[----:B------:R-:W-:-:S05]  /*2e30*/  LOP3.LUT R24, R6, 0x6, R25, 0xf8, !PT ;  /* 0x0000000606187812 */ /* 0x000fca00078ef819 */
[----:B------:R-:W-:Y:S05]  /*2e40*/  @P0 BRA `(.L_x_31) ;  /* 0x0000004400c00947 */ /* 0x000fea0003800000 */
[----:B------:R-:W0:Y:S01]  /*2e50*/  LDC.64 R32, c[0x0][0x5c8] ;  /* 0x00017200ff207b82 */ /* 0x000e220000000a00 */
[----:B------:R-:W-:Y:S01]  /*2e60*/  SHF.R.S32.HI R30, RZ, 0x1f, R5 ;  /* 0x0000001fff1e7819 */ /* 0x000fe20000011405 */
[----:B------:R-:W-:Y:S01]  /*2e70*/  ULDC.64 UR6, c[0x0][0x5d0] ;  /* 0x0001740000067ab9 */ /* 0x000fe20000000a00 */
[----:B------:R-:W-:Y:S01]  /*2e80*/  SHF.R.S32.HI R25, RZ, 0x1f, R24 ;  /* 0x0000001fff197819 */ /* 0x000fe20000011418 */
[----:B------:R-:W-:Y:S02]  /*2e90*/  BSSY B0, `(.L_x_31) ;  /* 0x000046b000007945 */ /* 0x000fe40003800000 */
[----:B------:R-:W-:-:S04]  /*2ea0*/  IMAD R6, R30, UR6, RZ ;  /* 0x000000061e067c24 */ /* 0x000fc8000f8e02ff */
[C---:B------:R-:W-:Y:S02]  /*2eb0*/  IMAD R11, R5.reuse, UR7, R6 ;  /* 0x00000007050b7c24 */ /* 0x040fe4000f8e0206 */
[----:B------:R-:W-:Y:S01]  /*2ec0*/  IMAD.WIDE.U32 R6, R5, UR6, R24 ;  /* 0x0000000605067c25 */ /* 0x000fe2000f8e0018 */
[----:B------:R-:W-:-:S03]  /*2ed0*/  ULDC.64 UR6, c[0x0][0x5c0] ;  /* 0x0001700000067ab9 */ /* 0x000fc60000000a00 */
[----:B------:R-:W-:Y:S02]  /*2ee0*/  IMAD.IADD R7, R7, 0x1, R11 ;  /* 0x0000000107077824 */ /* 0x000fe400078e020b */
[----:B0-----:R-:W-:-:S04]  /*2ef0*/  IMAD R10, R27, R32, RZ ;  /* 0x000000201b0a7224 */ /* 0x001fc800078e02ff */
[C---:B------:R-:W-:Y:S02]  /*2f00*/  IMAD R31, R35.reuse, R33, R10 ;  /* 0x00000021231f7224 */ /* 0x040fe400078e020a */
[----:B------:R-:W-:-:S04]  /*2f10*/  IMAD.WIDE.U32 R10, R35, R32, R6 ;  /* 0x00000020230a7225 */ /* 0x000fc800078e0006 */
[----:B------:R-:W-:Y:S01]  /*2f20*/  IMAD.IADD R11, R11, 0x1, R31 ;  /* 0x000000010b0b7824 */ /* 0x000fe200078e021f */
[----:B------:R-:W-:Y:S02]  /*2f30*/  LEA R6, P0, R32, R10, 0x3 ;  /* 0x0000000a20067211 */ /* 0x000fe400078018ff */
[----:B------:R-:W-:Y:S02]  /*2f40*/  IADD3 R10, P1, R10, UR6, RZ ;  /* 0x000000060a0a7c10 */ /* 0x000fe4000ff3e0ff */
[----:B------:R-:W-:Y:S02]  /*2f50*/  LEA.HI.X R7, R32, R11, R33, 0x3, P0 ;  /* 0x0000000b20077211 */ /* 0x000fe400000f1c21 */
[----:B---3-5:R-:W-:Y:S02]  /*2f60*/  FSETP.NEU.AND P0, PT, R9, RZ, PT ;  /* 0x000000ff0900720b */ /* 0x028fe40003f0d000 */
[----:B------:R-:W-:Y:S02]  /*2f70*/  IADD3 R6, P3, R6, UR6, RZ ;  /* 0x0000000606067c10 */ /* 0x000fe4000ff7e0ff */
[----:B------:R-:W-:-:S02]  /*2f80*/  IADD3.X R11, R11, UR7, RZ, P1, !PT ;  /* 0x000000070b0b7c10 */ /* 0x000fc40008ffe4ff */
[----:B------:R-:W-:-:S07]  /*2f90*/  IADD3.X R7, R7, UR7, RZ, P3, !PT ;  /* 0x0000000707077c10 */ /* 0x000fce0009ffe4ff */
[----:B------:R-:W-:Y:S05]  /*2fa0*/  @!P0 BRA `(.L_x_32) ;  /* 0x00000034005c8947 */ /* 0x000fea0003800000 */
[----:B------:R-:W-:Y:S01]  /*2fb0*/  ULDC.64 UR6, c[0x0][0x5b8] ;  /* 0x00016e0000067ab9 */ /* 0x000fe20000000a00 */
[----:B------:R-:W-:Y:S01]  /*2fc0*/  ISETP.GE.AND P0, PT, R34, 0x1, PT ;  /* 0x000000012200780c */ /* 0x000fe20003f06270 */
[----:B------:R-:W-:Y:S01]  /*2fd0*/  IMAD R32, R30, UR6, RZ ;  /* 0x000000061e207c24 */ /* 0x000fe2000f8e02ff */
[----:B------:R-:W-:Y:S01]  /*2fe0*/  ULDC.64 UR10, c[0x0][0x5a8] ;  /* 0x00016a00000a7ab9 */ /* 0x000fe20000000a00 */
[----:B------:R-:W-:Y:S01]  /*2ff0*/  IMAD.WIDE.U32 R30, R5, UR6, R24 ;  /* 0x00000006051e7c25 */ /* 0x000fe2000f8e0018 */
[----:B------:R-:W-:Y:S01]  /*3000*/  ISETP.LT.OR P4, PT, R29, 0x1, !P0 ;  /* 0x000000011d00780c */ /* 0x000fe20004781670 */
[----:B------:R-:W-:Y:S02]  /*3010*/  BSSY B1, `(.L_x_33) ;  /* 0x000000c000017945 */ /* 0x000fe40003800000 */
[----:B------:R-:W-:Y:S01]  /*3020*/  IMAD R5, R5, UR7, R32 ;  /* 0x0000000705057c24 */ /* 0x000fe2000f8e0220 */
[----:B------:R-:W-:-:S03]  /*3030*/  ULDC.64 UR6, c[0x0][0x5b0] ;  /* 0x00016c0000067ab9 */ /* 0x000fc60000000a00 */
[----:B------:R-:W-:Y:S02]  /*3040*/  IMAD.IADD R31, R31, 0x1, R5 ;  /* 0x000000011f1f7824 */ /* 0x000fe400078e0205 */
[----:B------:R-:W-:Y:S02]  /*3050*/  IMAD R5, R27, UR6, RZ ;  /* 0x000000061b057c24 */ /* 0x000fe4000f8e02ff */
[----:B------:R-:W-:-:S04]  /*3060*/  IMAD.WIDE.U32 R24, R35, UR6, R30 ;  /* 0x0000000623187c25 */ /* 0x000fc8000f8e001e */
[----:B------:R-:W-:Y:S01]  /*3070*/  IMAD R5, R35, UR7, R5 ;  /* 0x0000000723057c24 */ /* 0x000fe2000f8e0205 */
[----:B------:R-:W-:-:S04]  /*3080*/  IADD3 R24, P1, R24, UR10, RZ ;  /* 0x0000000a18187c10 */ /* 0x000fc8000ff3e0ff */
[--C-:B------:R-:W-:Y:S02]  /*3090*/  IADD3.X R25, R25, UR11, R5.reuse, P1, !PT ;  /* 0x0000000b19197c10 */ /* 0x100fe40008ffe405 */
[----:B------:R-:W-:Y:S01]  /*30a0*/  PRMT R5, RZ, 0x7610, R5 ;  /* 0x00007610ff057816 */ /* 0x000fe20000000005 */
[----:B------:R-:W-:Y:S06]  /*30b0*/  @P4 BRA `(.L_x_34) ;  /* 0x0000000000044947 */ /* 0x000fec0003800000 */
[----:B------:R0:W5:Y:S02]  /*30c0*/  LDG.E.U8 R5, desc[UR16][R24.64] ;  /* 0x0000001018057981 */ /* 0x000164000c1e1100 */
.L_x_34:
[----:B------:R-:W-:Y:S05]  /*30d0*/  BSYNC B1 ;  /* 0x0000000000017941 */ /* 0x000fea0003800000 */
.L_x_33:
[----:B-----5:R-:W-:Y:S01]  /*30e0*/  LOP3.LUT R5, R5, 0xff, RZ, 0xc0, !PT ;  /* 0x000000ff05057812 */ /* 0x020fe200078ec0ff */
[----:B------:R-:W-:Y:S01]  /*30f0*/  BSSY B1, `(.L_x_35) ;  /* 0x000000b000017945 */ /* 0x000fe20003800000 */
[----:B------:R-:W-:Y:S02]  /*3100*/  ISETP.LT.OR P3, PT, R29, 0x2, !P0 ;  /* 0x000000021d00780c */ /* 0x000fe40004761670 */
[----:B------:R-:W-:-:S05]  /*3110*/  F2FP.F16.E4M3.UNPACK_B R5, R5 ;  /* 0x00000005ff05723e */ /* 0x000fca00020006ff */
[----:B------:R-:W-:Y:S01]  /*3120*/  HADD2.F32 R32, -RZ, R5.H0_H0 ;  /* 0x20000005ff207230 */ /* 0x000fe20000004100 */
[----:B------:R-:W-:-:S04]  /*3130*/  PRMT R5, RZ, 0x7610, R5 ;  /* 0x00007610ff057816 */ /* 0x000fc80000000005 */
[----:B------:R-:W-:-:S04]  /*3140*/  FMUL R32, R32, R9 ;  /* 0x0000000920207220 */ /* 0x000fc80000400000 */
[----:B--2---:R-:W-:-:S05]  /*3150*/  FFMA R32, R141, R8, R32 ;  /* 0x000000088d207223 */ /* 0x004fca0000000020 */
[----:B------:R-:W-:-:S05]  /*3160*/  F2FP.SATFINITE.E4M3.F32.PACK_AB_MERGE_C R33, RZ, R32, RZ ;  /* 0x00000020ff21723e */ /* 0x000fca00048070ff */
[----:B------:R1:W-:Y:S01]  /*3170*/  @!P4 STG.E.U8 desc[UR16][R10.64], R33 ;  /* 0x000000210a00c986 */ /* 0x0003e2000c101110 */
[----:B------:R-:W-:Y:S05]  /*3180*/  @P3 BRA `(.L_x_36) ;  /* 0x0000000000043947 */ /* 0x000fea0003800000 */
[----:B------:R2:W5:Y:S02]  /*3190*/  LDG.E.U8 R5, desc[UR16][R24.64+0x1] ;  /* 0x0000011018057981 */ /* 0x000564000c1e1100 */
.L_x_36:
[----:B------:R-:W-:Y:S05]  /*31a0*/  BSYNC B1 ;  /* 0x0000000000017941 */ /* 0x000fea0003800000 */
.L_x_35:
[----:B-----5:R-:W-:Y:S01]  /*31b0*/  LOP3.LUT R5, R5, 0xff, RZ, 0xc0, !PT ;  /* 0x000000ff05057812 */ /* 0x020fe200078ec0ff */
[----:B------:R-:W-:Y:S01]  /*31c0*/  BSSY B1, `(.L_x_37) ;  /* 0x0000013000017945 */ /* 0x000fe20003800000 */
[----:B-1----:R-:W-:Y:S02]  /*31d0*/  IADD3 R33, P1, R35, 0x8, RZ ;  /* 0x0000000823217810 */ /* 0x002fe40007f3e0ff */
[----:B------:R-:W-:-:S03]  /*31e0*/  F2FP.F16.E4M3.UNPACK_B R5, R5 ;  /* 0x00000005ff05723e */ /* 0x000fc600020006ff */
[----:B------:R-:W-:Y:S01]  /*31f0*/  IMAD.X R27, RZ, RZ, R27, P1 ;  /* 0x000000ffff1b7224 */ /* 0x000fe200008e061b */
[----:B------:R-:W-:Y:S01]  /*3200*/  ISETP.GE.AND P1, PT, R34, 0x9, PT ;  /* 0x000000092200780c */ /* 0x000fe20003f26270 */
[----:B------:R-:W-:Y:S02]  /*3210*/  HADD2.F32 R26, -RZ, R5.H0_H0 ;  /* 0x20000005ff1a7230 */ /* 0x000fe40000004100 */
[----:B------:R-:W-:Y:S01]  /*3220*/  IMAD.WIDE.U32 R30, R33, UR6, R30 ;  /* 0x00000006211e7c25 */ /* 0x000fe2000f8e001e */
[----:B------:R-:W-:-:S03]  /*3230*/  ISETP.LT.OR P5, PT, R29, 0x1, !P1 ;  /* 0x000000011d00780c */ /* 0x000fc60004fa1670 */
[----:B------:R-:W-:Y:S01]  /*3240*/  FMUL R5, R26, R9 ;  /* 0x000000091a057220 */ /* 0x000fe20000400000 */
[----:B------:R-:W-:-:S03]  /*3250*/  IMAD R26, R27, UR6, RZ ;  /* 0x000000061b1a7c24 */ /* 0x000fc6000f8e02ff */
[----:B------:R-:W-:Y:S01]  /*3260*/  FFMA R5, R136, R8, R5 ;  /* 0x0000000888057223 */ /* 0x000fe20000000005 */
[----:B------:R-:W-:Y:S01]  /*3270*/  IMAD R33, R33, UR7, R26 ;  /* 0x0000000721217c24 */ /* 0x000fe2000f8e021a */
[----:B------:R-:W-:-:S03]  /*3280*/  IADD3 R26, P4, R30, UR10, RZ ;  /* 0x0000000a1e1a7c10 */ /* 0x000fc6000ff9e0ff */
[----:B------:R-:W-:Y:S02]  /*3290*/  F2FP.SATFINITE.E4M3.F32.PACK_AB_MERGE_C R35, RZ, R5, RZ ;  /* 0x00000005ff23723e */ /* 0x000fe400048070ff */
[----:B------:R-:W-:Y:S02]  /*32a0*/  IADD3.X R27, R31, UR11, R33, P4, !PT ;  /* 0x0000000b1f1b7c10 */ /* 0x000fe4000a7fe421 */
[----:B------:R-:W-:Y:S01]  /*32b0*/  PRMT R5, RZ, 0x7610, R5 ;  /* 0x00007610ff057816 */ /* 0x000fe20000000005 */
[----:B------:R1:W-:Y:S01]  /*32c0*/  @!P3 STG.E.U8 desc[UR16][R10.64+0x1], R35 ;  /* 0x000001230a00b986 */ /* 0x0003e2000c101110 */
[----:B------:R-:W-:Y:S05]  /*32d0*/  @P5 BRA `(.L_x_38) ;  /* 0x0000000000045947 */ /* 0x000fea0003800000 */
[----:B------:R3:W5:Y:S02]  /*32e0*/  LDG.E.U8 R5, desc[UR16][R26.64] ;  /* 0x000000101a057981 */ /* 0x000764000c1e1100 */
.L_x_38:
[----:B------:R-:W-:Y:S05]  /*32f0*/  BSYNC B1 ;  /* 0x0000000000017941 */ /* 0x000fea0003800000 */
.L_x_37:
[----:B-----5:R-:W-:Y:S01]  /*3300*/  LOP3.LUT R5, R5, 0xff, RZ, 0xc0, !PT ;  /* 0x000000ff05057812 */ /* 0x020fe200078ec0ff */
[----:B------:R-:W-:Y:S01]  /*3310*/  BSSY B1, `(.L_x_39) ;  /* 0x000000b000017945 */ /* 0x000fe20003800000 */
[----:B------:R-:W-:Y:S02]  /*3320*/  ISETP.LT.OR P3, PT, R29, 0x2, !P1 ;  /* 0x000000021d00780c */ /* 0x000fe40004f61670 */
[----:B------:R-:W-:-:S05]  /*3330*/  F2FP.F16.E4M3.UNPACK_B R5, R5 ;  /* 0x00000005ff05723e */ /* 0x000fca00020006ff */
[----:B------:R-:W-:Y:S01]  /*3340*/  HADD2.F32 R30, -RZ, R5.H0_H0 ;  /* 0x20000005ff1e7230 */ /* 0x000fe20000004100 */
[----:B------:R-:W-:-:S04]  /*3350*/  PRMT R5, RZ, 0x7610, R5 ;  /* 0x00007610ff057816 */ /* 0x000fc80000000005 */
[----:B------:R-:W-:-:S04]  /*3360*/  FMUL R30, R30, R9 ;  /* 0x000000091e1e7220 */ /* 0x000fc80000400000 */
[----:B------:R-:W-:-:S05]  /*3370*/  FFMA R30, R139, R8, R30 ;  /* 0x000000088b1e7223 */ /* 0x000fca000000001e */
[----:B------:R-:W-:-:S05]  /*3380*/  F2FP.SATFINITE.E4M3.F32.PACK_AB_MERGE_C R31, RZ, R30, RZ ;  /* 0x0000001eff1f723e */ /* 0x000fca00048070ff */
[----:B------:R4:W-:Y:S01]  /*3390*/  @!P5 STG.E.U8 desc[UR16][R6.64], R31 ;  /* 0x0000001f0600d986 */ /* 0x0009e2000c101110 */
[----:B------:R-:W-:Y:S05]  /*33a0*/  @P3 BRA `(.L_x_40) ;  /* 0x0000000000043947 */ /* 0x000fea0003800000 */
[----:B------:R0:W5:Y:S02]  /*33b0*/  LDG.E.U8 R5, desc[UR16][R26.64+0x1] ;  /* 0x000001101a057981 */ /* 0x000164000c1e1100 */
.L_x_40:
[----:B------:R-:W-:Y:S05]  /*33c0*/  BSYNC B1 ;  /* 0x0000000000017941 */ /* 0x000fea0003800000 */
.L_x_39:
[----:B-----5:R-:W-:Y:S01]  /*33d0*/  LOP3.LUT R5, R5, 0xff, RZ, 0xc0, !PT ;  /* 0x000000ff05057812 */ /* 0x020fe200078ec0ff */
[----:B------:R-:W-:Y:S01]  /*33e0*/  BSSY B1, `(.L_x_41) ;  /* 0x000000b000017945 */ /* 0x000fe20003800000 */
[----:B------:R-:W-:Y:S02]  /*33f0*/  ISETP.LT.OR P4, PT, R29, 0x9, !P0 ;  /* 0x000000091d00780c */ /* 0x000fe40004781670 */
[----:B------:R-:W-:-:S05]  /*3400*/  F2FP.F16.E4M3.UNPACK_B R5, R5 ;  /* 0x00000005ff05723e */ /* 0x000fca00020006ff */
[----:B------:R-:W-:-:S05]  /*3410*/  HADD2.F32 R30, -RZ, R5.H0_H0 ;  /* 0x20000005ff1e7230 */ /* 0x000fca0000004100 */
[----:B------:R-:W-:-:S04]  /*3420*/  FMUL R5, R30, R9 ;  /* 0x000000091e057220 */ /* 0x000fc80000400000 */
[----:B------:R-:W-:-:S05]  /*3430*/  FFMA R5, R134, R8, R5 ;  /* 0x0000000886057223 */ /* 0x000fca0000000005 */
[----:B----4-:R-:W-:Y:S02]  /*3440*/  F2FP.SATFINITE.E4M3.F32.PACK_AB_MERGE_C R31, RZ, R5, RZ ;  /* 0x00000005ff1f723e */ /* 0x010fe400048070ff */
[----:B------:R-:W-:-:S03]  /*3450*/  PRMT R5, RZ, 0x7610, R5 ;  /* 0x00007610ff057816 */ /* 0x000fc60000000005 */
[----:B------:R4:W-:Y:S01]  /*3460*/  @!P3 STG.E.U8 desc[UR16][R6.64+0x1], R31 ;  /* 0x0000011f0600b986 */ /* 0x0009e2000c101110 */
[----:B------:R-:W-:Y:S05]  /*3470*/  @P4 BRA `(.L_x_42) ;  /* 0x0000000000044947 */ /* 0x000fea0003800000 */
[----:B------:R0:W5:Y:S02]  /*3480*/  LDG.E.U8 R5, desc[UR16][R24.64+0x8] ;  /* 0x0000081018057981 */ /* 0x000164000c1e1100 */
.L_x_42:
[----:B------:R-:W-:Y:S05]  /*3490*/  BSYNC B1 ;  /* 0x0000000000017941 */ /* 0x000fea0003800000 */
.L_x_41:
        /* <DEDUP_REMOVED lines=8> */
[----:B----4-:R-:W-:-:S05]  /*3520*/  F2FP.SATFINITE.E4M3.F32.PACK_AB_MERGE_C R31, RZ, R30, RZ ;  /* 0x0000001eff1f723e */ /* 0x010fca00048070ff */
[----:B------:R4:W-:Y:S01]  /*3530*/  @!P4 STG.E.U8 desc[UR16][R10.64+0x8], R31 ;  /* 0x0000081f0a00c986 */ /* 0x0009e2000c101110 */
[----:B------:R-:W-:Y:S05]  /*3540*/  @P3 BRA `(.L_x_44) ;  /* 0x0000000000043947 */ /* 0x000fea0003800000 */
[----:B------:R0:W5:Y:S02]  /*3550*/  LDG.E.U8 R5, desc[UR16][R24.64+0x9] ;  /* 0x0000091018057981 */ /* 0x000164000c1e1100 */
.L_x_44:
[----:B------:R-:W-:Y:S05]  /*3560*/  BSYNC B1 ;  /* 0x0000000000017941 */ /* 0x000fea0003800000 */
.L_x_43:
        /* <DEDUP_REMOVED lines=12> */
.L_x_46:
[----:B------:R-:W-:Y:S05]  /*3630*/  BSYNC B1 ;  /* 0x0000000000017941 */ /* 0x000fea0003800000 */
.L_x_45:
        /* <DEDUP_REMOVED lines=12> */
.L_x_48:
[----:B------:R-:W-:Y:S05]  /*3700*/  BSYNC B1 ;  /* 0x0000000000017941 */ /* 0x000fea0003800000 */
.L_x_47:
        /* <DEDUP_REMOVED lines=12> */
.L_x_50:
[----:B------:R-:W-:Y:S05]  /*37d0*/  BSYNC B1 ;  /* 0x0000000000017941 */ /* 0x000fea0003800000 */
.L_x_49:
        /* <DEDUP_REMOVED lines=12> */
.L_x_52:
[----:B------:R-:W-:Y:S05]  /*38a0*/  BSYNC B1 ;  /* 0x0000000000017941 */ /* 0x000fea0003800000 */
.L_x_51:
        /* <DEDUP_REMOVED lines=12> */
.L_x_54:
[----:B------:R-:W-:Y:S05]  /*3970*/  BSYNC B1 ;  /* 0x0000000000017941 */ /* 0x000fea0003800000 */
.L_x_53:
        /* <DEDUP_REMOVED lines=12> */
.L_x_56:
[----:B------:R-:W-:Y:S05]  /*3a40*/  BSYNC B1 ;  /* 0x0000000000017941 */ /* 0x000fea0003800000 */
.L_x_55:
        /* <DEDUP_REMOVED lines=12> */
.L_x_58:
[----:B------:R-:W-:Y:S05]  /*3b10*/  BSYNC B1 ;  /* 0x0000000000017941 */ /* 0x000fea0003800000 */
.L_x_57:
        /* <DEDUP_REMOVED lines=12> */
.L_x_60:
[----:B------:R-:W-:Y:S05]  /*3be0*/  BSYNC B1 ;  /* 0x0000000000017941 */ /* 0x000fea0003800000 */
.L_x_59:
        /* <DEDUP_REMOVED lines=12> */
.L_x_62:
[----:B------:R-:W-:Y:S05]  /*3cb0*/  BSYNC B1 ;  /* 0x0000000000017941 */ /* 0x000fea0003800000 */
.L_x_61:
        /* <DEDUP_REMOVED lines=12> */
.L_x_64:
[----:B------:R-:W-:Y:S05]  /*3d80*/  BSYNC B1 ;  /* 0x0000000000017941 */ /* 0x000fea0003800000 */
.L_x_63:
        /* <DEDUP_REMOVED lines=12> */
.L_x_66:
[----:B------:R-:W-:Y:S05]  /*3e50*/  BSYNC B1 ;  /* 0x0000000000017941 */ /* 0x000fea0003800000 */
.L_x_65:
        /* <DEDUP_REMOVED lines=12> */
.L_x_68:
[----:B------:R-:W-:Y:S05]  /*3f20*/  BSYNC B1 ;  /* 0x0000000000017941 */ /* 0x000fea0003800000 */
.L_x_67:
        /* <DEDUP_REMOVED lines=12> */
.L_x_70:
[----:B------:R-:W-:Y:S05]  /*3ff0*/  BSYNC B1 ;  /* 0x0000000000017941 */ /* 0x000fea0003800000 */
.L_x_69:
        /* <DEDUP_REMOVED lines=12> */
.L_x_72:
[----:B------:R-:W-:Y:S05]  /*40c0*/  BSYNC B1 ;  /* 0x0000000000017941 */ /* 0x000fea0003800000 */
.L_x_71:
        /* <DEDUP_REMOVED lines=12> */
.L_x_74:
[----:B------:R-:W-:Y:S05]  /*4190*/  BSYNC B1 ;  /* 0x0000000000017941 */ /* 0x000fea0003800000 */
.L_x_73:
        /* <DEDUP_REMOVED lines=12> */
.L_x_76:
[----:B------:R-:W-:Y:S05]  /*4260*/  BSYNC B1 ;  /* 0x0000000000017941 */ /* 0x000fea0003800000 */
.L_x_75:
        /* <DEDUP_REMOVED lines=12> */
.L_x_78:
[----:B------:R-:W-:Y:S05]  /*4330*/  BSYNC B1 ;  /* 0x0000000000017941 */ /* 0x000fea0003800000 */
.L_x_77:
        /* <DEDUP_REMOVED lines=12> */
.L_x_80:
[----:B------:R-:W-:Y:S05]  /*4400*/  BSYNC B1 ;  /* 0x0000000000017941 */ /* 0x000fea0003800000 */
.L_x_79:
        /* <DEDUP_REMOVED lines=12> */
.L_x_82:
[----:B------:R-:W-:Y:S05]  /*44d0*/  BSYNC B1 ;  /* 0x0000000000017941 */ /* 0x000fea0003800000 */
.L_x_81:
        /* <DEDUP_REMOVED lines=12> */
.L_x_84:
[----:B------:R-:W-:Y:S05]  /*45a0*/  BSYNC B1 ;  /* 0x0000000000017941 */ /* 0x000fea0003800000 */
.L_x_83:
        /* <DEDUP_REMOVED lines=12> */
.L_x_86:
[----:B------:R-:W-:Y:S05]  /*4670*/  BSYNC B1 ;  /* 0x0000000000017941 */ /* 0x000fea0003800000 */
.L_x_85:
        /* <DEDUP_REMOVED lines=12> */
.L_x_88:
[----:B------:R-:W-:Y:S05]  /*4740*/  BSYNC B1 ;  /* 0x0000000000017941 */ /* 0x000fea0003800000 */
.L_x_87:
        /* <DEDUP_REMOVED lines=12> */
.L_x_90:
[----:B------:R-:W-:Y:S05]  /*4810*/  BSYNC B1 ;  /* 0x0000000000017941 */ /* 0x000fea0003800000 */
.L_x_89:
        /* <DEDUP_REMOVED lines=12> */
.L_x_92:
[----:B------:R-:W-:Y:S05]  /*48e0*/  BSYNC B1 ;  /* 0x0000000000017941 */ /* 0x000fea0003800000 */
.L_x_91:
        /* <DEDUP_REMOVED lines=12> */
.L_x_94:
[----:B------:R-:W-:Y:S05]  /*49b0*/  BSYNC B1 ;  /* 0x0000000000017941 */ /* 0x000fea0003800000 */
.L_x_93:
        /* <DEDUP_REMOVED lines=12> */
.L_x_96:
[----:B------:R-:W-:Y:S05]  /*4a80*/  BSYNC B1 ;  /* 0x0000000000017941 */ /* 0x000fea0003800000 */
.L_x_95:
        /* <DEDUP_REMOVED lines=12> */
.L_x_98:
[----:B------:R-:W-:Y:S05]  /*4b50*/  BSYNC B1 ;  /* 0x0000000000017941 */ /* 0x000fea0003800000 */
.L_x_97:
        /* <DEDUP_REMOVED lines=12> */
.L_x_100:
[----:B------:R-:W-:Y:S05]  /*4c20*/  BSYNC B1 ;  /* 0x0000000000017941 */ /* 0x000fea0003800000 */
.L_x_99:
        /* <DEDUP_REMOVED lines=12> */
.L_x_102:
[----:B------:R-:W-:Y:S05]  /*4cf0*/  BSYNC B1 ;  /* 0x0000000000017941 */ /* 0x000fea0003800000 */
.L_x_101:
        /* <DEDUP_REMOVED lines=12> */
.L_x_104:
[----:B------:R-:W-:Y:S05]  /*4dc0*/  BSYNC B1 ;  /* 0x0000000000017941 */ /* 0x000fea0003800000 */
.L_x_103:
        /* <DEDUP_REMOVED lines=12> */
.L_x_106:
[----:B------:R-:W-:Y:S05]  /*4e90*/  BSYNC B1 ;  /* 0x0000000000017941 */ /* 0x000fea0003800000 */
.L_x_105:
        /* <DEDUP_REMOVED lines=12> */
.L_x_108:
[----:B------:R-:W-:Y:S05]  /*4f60*/  BSYNC B1 ;  /* 0x0000000000017941 */ /* 0x000fea0003800000 */
.L_x_107:
        /* <DEDUP_REMOVED lines=12> */
.L_x_110:
[----:B------:R-:W-:Y:S05]  /*5030*/  BSYNC B1 ;  /* 0x0000000000017941 */ /* 0x000fea0003800000 */
.L_x_109:
        /* <DEDUP_REMOVED lines=12> */
.L_x_112:
[----:B------:R-:W-:Y:S05]  /*5100*/  BSYNC B1 ;  /* 0x0000000000017941 */ /* 0x000fea0003800000 */
.L_x_111:
        /* <DEDUP_REMOVED lines=12> */
.L_x_114:
[----:B------:R-:W-:Y:S05]  /*51d0*/  BSYNC B1 ;  /* 0x0000000000017941 */ /* 0x000fea0003800000 */
.L_x_113:
        /* <DEDUP_REMOVED lines=12> */
.L_x_116:
[----:B------:R-:W-:Y:S05]  /*52a0*/  BSYNC B1 ;  /* 0x0000000000017941 */ /* 0x000fea0003800000 */
.L_x_115:
        /* <DEDUP_REMOVED lines=12> */
.L_x_118:
[----:B------:R-:W-:Y:S05]  /*5370*/  BSYNC B1 ;  /* 0x0000000000017941 */ /* 0x000fea0003800000 */
.L_x_117:
        /* <DEDUP_REMOVED lines=12> */
.L_x_120:
[----:B------:R-:W-:Y:S05]  /*5440*/  BSYNC B1 ;  /* 0x0000000000017941 */ /* 0x000fea0003800000 */
.L_x_119:
        /* <DEDUP_REMOVED lines=12> */
.L_x_122:
[----:B------:R-:W-:Y:S05]  /*5510*/  BSYNC B1 ;  /* 0x0000000000017941 */ /* 0x000fea0003800000 */
.L_x_121:
        /* <DEDUP_REMOVED lines=12> */
.L_x_124:
[----:B------:R-:W-:Y:S05]  /*55e0*/  BSYNC B1 ;  /* 0x0000000000017941 */ /* 0x000fea0003800000 */
.L_x_123:
        /* <DEDUP_REMOVED lines=12> */
.L_x_126:
[----:B------:R-:W-:Y:S05]  /*56b0*/  BSYNC B1 ;  /* 0x0000000000017941 */ /* 0x000fea0003800000 */
.L_x_125:
        /* <DEDUP_REMOVED lines=12> */
.L_x_128:
[----:B------:R-:W-:Y:S05]  /*5780*/  BSYNC B1 ;  /* 0x0000000000017941 */ /* 0x000fea0003800000 */
.L_x_127:
        /* <DEDUP_REMOVED lines=12> */
.L_x_130:
[----:B------:R-:W-:Y:S05]  /*5850*/  BSYNC B1 ;  /* 0x0000000000017941 */ /* 0x000fea0003800000 */
.L_x_129:
        /* <DEDUP_REMOVED lines=12> */
.L_x_132:
[----:B------:R-:W-:Y:S05]  /*5920*/  BSYNC B1 ;  /* 0x0000000000017941 */ /* 0x000fea0003800000 */
.L_x_131:
        /* <DEDUP_REMOVED lines=12> */
.L_x_134:
[----:B------:R-:W-:Y:S05]  /*59f0*/  BSYNC B1 ;  /* 0x0000000000017941 */ /* 0x000fea0003800000 */
.L_x_133:
        /* <DEDUP_REMOVED lines=12> */
.L_x_136:
[----:B------:R-:W-:Y:S05]  /*5ac0*/  BSYNC B1 ;  /* 0x0000000000017941 */ /* 0x000fea0003800000 */
.L_x_135:
        /* <DEDUP_REMOVED lines=12> */
.L_x_138:
[----:B------:R-:W-:Y:S05]  /*5b90*/  BSYNC B1 ;  /* 0x0000000000017941 */ /* 0x000fea0003800000 */
.L_x_137:
        /* <DEDUP_REMOVED lines=12> */
.L_x_140:
[----:B------:R-:W-:Y:S05]  /*5c60*/  BSYNC B1 ;  /* 0x0000000000017941 */ /* 0x000fea0003800000 */
.L_x_139:
        /* <DEDUP_REMOVED lines=12> */
.L_x_142:
[----:B------:R-:W-:Y:S05]  /*5d30*/  BSYNC B1 ;  /* 0x0000000000017941 */ /* 0x000fea0003800000 */
.L_x_141:
        /* <DEDUP_REMOVED lines=12> */
.L_x_144:
[----:B------:R-:W-:Y:S05]  /*5e00*/  BSYNC B1 ;  /* 0x0000000000017941 */ /* 0x000fea0003800000 */
.L_x_143:
[----:B-----5:R-:W-:Y:S01]  /*5e10*/  LOP3.LUT R5, R5, 0xff, RZ, 0xc0, !PT ;  /* 0x000000ff05057812 */ /* 0x020fe200078ec0ff */
[----:B------:R-:W-:Y:S01]  /*5e20*/  BSSY B1, `(.L_x_145) ;  /* 0x000000b000017945 */ /* 0x000fe20003800000 */
[----:B------:R-:W-:Y:S02]  /*5e30*/  ISETP.LT.OR P4, PT, R29, 0x71, !P0 ;  /* 0x000000711d00780c */ /* 0x000fe40004781670 */
[----:B------:R-:W-:-:S05]  /*5e40*/  F2FP.F16.E4M3.UNPACK_B R5, R5 ;  /* 0x00000005ff05723e */ /* 0x000fca00020006ff */
[----:B------:R-:W-:-:S05]  /*5e50*/  HADD2.F32 R18, -RZ, R5.H0_H0 ;  /* 0x20000005ff127230 */ /* 0x000fca0000004100 */
[----:B------:R-:W-:-:S04]  /*5e60*/  FMUL R5, R18, R9 ;  /* 0x0000000912057220 */ /* 0x000fc80000400000 */
[----:B------:R-:W-:-:S05]  /*5e70*/  FFMA R5, R20, R8, R5 ;  /* 0x0000000814057223 */ /* 0x000fca0000000005 */
[----:B0-----:R-:W-:Y:S02]  /*5e80*/  F2FP.SATFINITE.E4M3.F32.PACK_AB_MERGE_C R23, RZ, R5, RZ ;  /* 0x00000005ff17723e */ /* 0x001fe400048070ff */
[----:B------:R-:W-:-:S03]  /*5e90*/  PRMT R5, RZ, 0x7610, R5 ;  /* 0x00007610ff057816 */ /* 0x000fc60000000005 */
[----:B------:R0:W-:Y:S01]  /*5ea0*/  @!P3 STG.E.U8 desc[UR16][R6.64+0x69], R23 ;  /* 0x000069170600b986 */ /* 0x0001e2000c101110 */
[----:B------:R-:W-:Y:S05]  /*5eb0*/  @P4 BRA `(.L_x_146) ;  /* 0x0000000000044947 */ /* 0x000fea0003800000 */
[----:B------:R0:W5:Y:S02]  /*5ec0*/  LDG.E.U8 R5, desc[UR16][R24.64+0x70] ;  /* 0x0000701018057981 */ /* 0x000164000c1e1100 */
.L_x_146:
[----:B------:R-:W-:Y:S05]  /*5ed0*/  BSYNC B1 ;  /* 0x0000000000017941 */ /* 0x000fea0003800000 */
.L_x_145:
        /* <DEDUP_REMOVED lines=12> */
.L_x_148:
[----:B------:R-:W-:Y:S05]  /*5fa0*/  BSYNC B1 ;  /* 0x0000000000017941 */ /* 0x000fea0003800000 */
.L_x_147:
        /* <DEDUP_REMOVED lines=12> */
.L_x_150:
[----:B------:R-:W-:Y:S05]  /*6070*/  BSYNC B1 ;  /* 0x0000000000017941 */ /* 0x000fea0003800000 */
.L_x_149:
        /* <DEDUP_REMOVED lines=8> */
[----:B0-----:R-:W-:-:S05]  /*6100*/  F2FP.SATFINITE.E4M3.F32.PACK_AB_MERGE_C R17, RZ, R18, RZ ;  /* 0x00000012ff11723e */ /* 0x001fca00048070ff */
[----:B------:R0:W-:Y:S01]  /*6110*/  @!P4 STG.E.U8 desc[UR16][R6.64+0x70], R17 ;  /* 0x000070110600c986 */ /* 0x0001e2000c101110 */
[----:B------:R-:W-:Y:S05]  /*6120*/  @P3 BRA `(.L_x_152) ;  /* 0x0000000000043947 */ /* 0x000fea0003800000 */
[----:B------:R0:W5:Y:S02]  /*6130*/  LDG.E.U8 R5, desc[UR16][R26.64+0x71] ;  /* 0x000071101a057981 */ /* 0x000164000c1e1100 */
.L_x_152:
[----:B------:R-:W-:Y:S05]  /*6140*/  BSYNC B1 ;  /* 0x0000000000017941 */ /* 0x000fea0003800000 */
.L_x_151:
        /* <DEDUP_REMOVED lines=12> */
.L_x_154:
[----:B------:R-:W-:Y:S05]  /*6210*/  BSYNC B1 ;  /* 0x0000000000017941 */ /* 0x000fea0003800000 */
.L_x_153:
        /* <DEDUP_REMOVED lines=12> */
.L_x_156:
[----:B------:R-:W-:Y:S05]  /*62e0*/  BSYNC B1 ;  /* 0x0000000000017941 */ /* 0x000fea0003800000 */
.L_x_155:
        /* <DEDUP_REMOVED lines=12> */
.L_x_158:
[----:B------:R-:W-:Y:S05]  /*63b0*/  BSYNC B1 ;  /* 0x0000000000017941 */ /* 0x000fea0003800000 */
.L_x_157:
[----:B-----5:R-:W-:Y:S01]  /*63c0*/  LOP3.LUT R5, R5, 0xff, RZ, 0xc0, !PT ;  /* 0x000000ff05057812 */ /* 0x020fe200078ec0ff */
[----:B------:R-:W-:Y:S01]  /*63d0*/  BSSY B1, `(.L_x_159) ;  /* 0x000000b000017945 */ /* 0x000fe20003800000 */
[----:B------:R-:W-:Y:S02]  /*63e0*/  ISETP.LT.OR P1, PT, R29, 0x7a, !P1 ;  /* 0x0000007a1d00780c */ /* 0x000fe40004f21670 */
[----:B------:R-:W-:-:S05]  /*63f0*/  F2FP.F16.E4M3.UNPACK_B R5, R5 ;  /* 0x00000005ff05723e */ /* 0x000fca00020006ff */
[----:B01--4-:R-:W-:Y:S01]  /*6400*/  HADD2.F32 R10, -RZ, R5.H0_H0 ;  /* 0x20000005ff0a7230 */ /* 0x013fe20000004100 */
[----:B------:R-:W-:-:S04]  /*6410*/  PRMT R5, RZ, 0x7610, R5 ;  /* 0x00007610ff057816 */ /* 0x000fc80000000005 */
[----:B------:R-:W-:-:S04]  /*6420*/  FMUL R10, R10, R9 ;  /* 0x000000090a0a7220 */ /* 0x000fc80000400000 */
[----:B------:R-:W-:-:S05]  /*6430*/  FFMA R10, R15, R8, R10 ;  /* 0x000000080f0a7223 */ /* 0x000fca000000000a */
[----:B------:R-:W-:-:S05]  /*6440*/  F2FP.SATFINITE.E4M3.F32.PACK_AB_MERGE_C R11, RZ, R10, RZ ;  /* 0x0000000aff0b723e */ /* 0x000fca00048070ff */
[----:B------:R0:W-:Y:S01]  /*6450*/  @!P3 STG.E.U8 desc[UR16][R6.64+0x78], R11 ;  /* 0x0000780b0600b986 */ /* 0x0001e2000c101110 */
[----:B------:R-:W-:Y:S05]  /*6460*/  @P1 BRA `(.L_x_160) ;  /* 0x0000000000041947 */ /* 0x000fea0003800000 */
[----:B------:R1:W5:Y:S02]  /*6470*/  LDG.E.U8 R5, desc[UR16][R26.64+0x79] ;  /* 0x000079101a057981 */ /* 0x000364000c1e1100 */
.L_x_160:
[----:B------:R-:W-:Y:S05]  /*6480*/  BSYNC B1 ;  /* 0x0000000000017941 */ /* 0x000fea0003800000 */
.L_x_159:
[----:B------:R-:W-:Y:S05]  /*6490*/  @P1 BRA `(.L_x_161) ;  /* 0x0000001000281947 */ /* 0x000fea0003800000 */
[----:B-----5:R-:W-:-:S04]  /*64a0*/  LOP3.LUT R5, R5, 0xff, RZ, 0xc0, !PT ;  /* 0x000000ff05057812 */ /* 0x020fc800078ec0ff */
[----:B------:R-:W-:-:S05]  /*64b0*/  F2FP.F16.E4M3.UNPACK_B R5, R5 ;  /* 0x00000005ff05723e */ /* 0x000fca00020006ff */
[----:B------:R-:W-:-:S05]  /*64c0*/  HADD2.F32 R10, -RZ, R5.H0_H0 ;  /* 0x20000005ff0a7230 */ /* 0x000fca0000004100 */
[----:B------:R-:W-:-:S04]  /*64d0*/  FMUL R5, R10, R9 ;  /* 0x000000090a057220 */ /* 0x000fc80000400000 */
[----:B------:R-:W-:-:S05]  /*64e0*/  FFMA R5, R14, R8, R5 ;  /* 0x000000080e057223 */ /* 0x000fca0000000005 */
[----:B------:R-:W-:-:S05]  /*64f0*/  F2FP.SATFINITE.E4M3.F32.PACK_AB_MERGE_C R5, RZ, R5, RZ ;  /* 0x00000005ff05723e */ /* 0x000fca00048070ff */
[----:B------:R4:W-:Y:S01]  /*6500*/  STG.E.U8 desc[UR16][R6.64+0x79], R5 ;  /* 0x0000790506007986 */ /* 0x0009e2000c101110 */
[----:B------:R-:W-:Y:S05]  /*6510*/  BRA `(.L_x_161) ;  /* 0x0000001000087947 */ /* 0x000fea0003800000 */
.L_x_32:
[----:B------:R-:W-:Y:S01]  /*6520*/  ISETP.GE.AND P1, PT, R34, 0x1, PT ;  /* 0x000000012200780c */ /* 0x000fe20003f26270 */
[-C--:B--2---:R-:W-:Y:S01]  /*6530*/  FMUL R141, R141, R8.reuse ;  /* 0x000000088d8d7220 */ /* 0x084fe20000400000 */
[-C--:B------:R-:W-:Y:S01]  /*6540*/  FMUL R136, R136, R8.reuse ;  /* 0x0000000888887220 */ /* 0x080fe20000400000 */
[----:B------:R-:W-:Y:S01]  /*6550*/  ISETP.GE.AND P0, PT, R34, 0x9, PT ;  /* 0x000000092200780c */ /* 0x000fe20003f06270 */
[-C--:B------:R-:W-:Y:S01]  /*6560*/  FMUL R139, R139, R8.reuse ;  /* 0x000000088b8b7220 */ /* 0x080fe20000400000 */
[C---:B------:R-:W-:Y:S01]  /*6570*/  ISETP.LT.OR P4, PT, R29.reuse, 0x1, !P1 ;  /* 0x000000011d00780c */ /* 0x040fe20004f81670 */
[-C--:B------:R-:W-:Y:S01]  /*6580*/  FMUL R134, R134, R8.reuse ;  /* 0x0000000886867220 */ /* 0x080fe20000400000 */
[----:B------:R-:W-:Y:S01]  /*6590*/  ISETP.LT.OR P5, PT, R29, 0x2, !P1 ;  /* 0x000000021d00780c */ /* 0x000fe20004fa1670 */
[-C--:B------:R-:W-:Y:S01]  /*65a0*/  FMUL R137, R137, R8.reuse ;  /* 0x0000000889897220 */ /* 0x080fe20000400000 */
[----:B------:R-:W-:Y:S01]  /*65b0*/  F2FP.SATFINITE.E4M3.F32.PACK_AB_MERGE_C R141, RZ, R141, RZ ;  /* 0x0000008dff8d723e */ /* 0x000fe200048070ff */
[----:B------:R-:W-:Y:S01]  /*65c0*/  FMUL R132, R132, R8 ;  /* 0x0000000884847220 */ /* 0x000fe20000400000 */
[----:B------:R-:W-:Y:S01]  /*65d0*/  F2FP.SATFINITE.E4M3.F32.PACK_AB_MERGE_C R5, RZ, R136, RZ ;  /* 0x00000088ff05723e */ /* 0x000fe200048070ff */
[-C--:B------:R-:W-:Y:S01]  /*65e0*/  FMUL R135, R135, R8.reuse ;  /* 0x0000000887877220 */ /* 0x080fe20000400000 */
[C---:B------:R-:W-:Y:S01]  /*65f0*/  ISETP.LT.OR P3, PT, R29.reuse, 0x1, !P0 ;  /* 0x000000011d00780c */ /* 0x040fe20004761670 */
[-C--:B------:R-:W-:Y:S01]  /*6600*/  FMUL R130, R130, R8.reuse ;  /* 0x0000000882827220 */ /* 0x080fe20000400000 */
[----:B------:R-:W-:Y:S01]  /*6610*/  ISETP.LT.OR P6, PT, R29, 0xa, !P1 ;  /* 0x0000000a1d00780c */ /* 0x000fe20004fc1670 */
[-C--:B------:R-:W-:Y:S01]  /*6620*/  FMUL R133, R133, R8.reuse ;  /* 0x0000000885857220 */ /* 0x080fe20000400000 */
[----:B------:R-:W-:Y:S01]  /*6630*/  F2FP.SATFINITE.E4M3.F32.PACK_AB_MERGE_C R139, RZ, R139, RZ ;  /* 0x0000008bff8b723e */ /* 0x000fe200048070ff */
[----:B------:R-:W-:Y:S01]  /*6640*/  @!P4 STG.E.U8 desc[UR16][R10.64], R141 ;  /* 0x0000008d0a00c986 */ /* 0x000fe2000c101110 */
[C---:B------:R-:W-:Y:S01]  /*6650*/  ISETP.LT.OR P4, PT, R29.reuse, 0x2, !P0 ;  /* 0x000000021d00780c */ /* 0x040fe20004781670 */
[----:B------:R-:W-:Y:S01]  /*6660*/  FMUL R128, R128, R8 ;  /* 0x0000000880807220 */ /* 0x000fe20000400000 */
[----:B------:R-:W-:Y:S01]  /*6670*/  F2FP.SATFINITE.E4M3.F32.PACK_AB_MERGE_C R25, RZ, R134, RZ ;  /* 0x00000086ff19723e */ /* 0x000fe200048070ff */
[----:B------:R0:W-:Y:S01]  /*6680*/  @!P5 STG.E.U8 desc[UR16][R10.64+0x1], R5 ;  /* 0x000001050a00d986 */ /* 0x0001e2000c101110 */
[----:B------:R-:W-:Y:S01]  /*6690*/  ISETP.LT.OR P5, PT, R29, 0x9, !P1 ;  /* 0x000000091d00780c */ /* 0x000fe20004fa1670 */
[-C--:B------:R-:W-:Y:S01]  /*66a0*/  FMUL R131, R131, R8.reuse ;  /* 0x0000000883837220 */ /* 0x080fe20000400000 */
[----:B------:R-:W-:Y:S01]  /*66b0*/  F2FP.SATFINITE.E4M3.F32.PACK_AB_MERGE_C R137, RZ, R137, RZ ;  /* 0x00000089ff89723e */ /* 0x000fe200048070ff */
[----:B------:R-:W-:Y:S01]  /*66c0*/  @!P3 STG.E.U8 desc[UR16][R6.64], R139 ;  /* 0x0000008b0600b986 */ /* 0x000fe2000c101110 */
[----:B------:R-:W-:Y:S01]  /*66d0*/  ISETP.LT.OR P3, PT, R29, 0x9, !P0 ;  /* 0x000000091d00780c */ /* 0x000fe20004761670 */
[-C--:B------:R-:W-:Y:S01]  /*66e0*/  FMUL R126, R126, R8.reuse ;  /* 0x000000087e7e7220 */ /* 0x080fe20000400000 */
[----:B------:R-:W-:Y:S01]  /*66f0*/  F2FP.SATFINITE.E4M3.F32.PACK_AB_MERGE_C R135, RZ, R135, RZ ;  /* 0x00000087ff87723e */ /* 0x000fe200048070ff */
[-C--:B------:R-:W-:Y:S01]  /*6700*/  FMUL R129, R129, R8.reuse ;  /* 0x0000000881817220 */ /* 0x080fe20000400000 */
[----:B------:R-:W-:Y:S01]  /*6710*/  F2FP.SATFINITE.E4M3.F32.PACK_AB_MERGE_C R133, RZ, R133, RZ ;  /* 0x00000085ff85723e */ /* 0x000fe200048070ff */
[----:B------:R1:W-:Y:S01]  /*6720*/  @!P4 STG.E.U8 desc[UR16][R6.64+0x1], R25 ;  /* 0x000001190600c986 */ /* 0x0003e2000c101110 */
[C---:B------:R-:W-:Y:S01]  /*6730*/  ISETP.LT.OR P4, PT, R29.reuse, 0xa, !P0 ;  /* 0x0000000a1d00780c */ /* 0x040fe20004781670 */
[----:B------:R-:W-:Y:S01]  /*6740*/  FMUL R124, R124, R8 ;  /* 0x000000087c7c7220 */ /* 0x000fe20000400000 */
[----:B0-----:R-:W-:Y:S01]  /*6750*/  F2FP.SATFINITE.E4M3.F32.PACK_AB_MERGE_C R5, RZ, R132, RZ ;  /* 0x00000084ff05723e */ /* 0x001fe200048070ff */
[----:B------:R-:W-:Y:S01]  /*6760*/  @!P5 STG.E.U8 desc[UR16][R10.64+0x8], R137 ;  /* 0x000008890a00d986 */ /* 0x000fe2000c101110 */
[----:B------:R-:W-:Y:S01]  /*6770*/  ISETP.LT.OR P5, PT, R29, 0x11, !P1 ;  /* 0x000000111d00780c */ /* 0x000fe20004fa1670 */
[-C--:B------:R-:W-:Y:S01]  /*6780*/  FMUL R127, R127, R8.reuse ;  /* 0x000000087f7f7220 */ /* 0x080fe20000400000 */
[----:B------:R-:W-:Y:S01]  /*6790*/  F2FP.SATFINITE.E4M3.F32.PACK_AB_MERGE_C R131, RZ, R131, RZ ;  /* 0x00000083ff83723e */ /* 0x000fe200048070ff */
[----:B------:R0:W-:Y:S01]  /*67a0*/  @!P6 STG.E.U8 desc[UR16][R10.64+0x9], R5 ;  /* 0x000009050a00e986 */ /* 0x0001e2000c101110 */
[----:B------:R-:W-:Y:S01]  /*67b0*/  ISETP.LT.OR P6, PT, R29, 0x12, !P1 ;  /* 0x000000121d00780c */ /* 0x000fe20004fc1670 */
[----:B------:R-:W-:Y:S01]  /*67c0*/  FMUL R122, R122, R8 ;  /* 0x000000087a7a7220 */ /* 0x000fe20000400000 */
[----:B------:R-:W-:Y:S01]  /*67d0*/  F2FP.SATFINITE.E4M3.F32.PACK_AB_MERGE_C R129, RZ, R129, RZ ;  /* 0x00000081ff81723e */ /* 0x000fe200048070ff */
[----:B------:R-:W-:Y:S01]  /*67e0*/  @!P3 STG.E.U8 desc[UR16][R6.64+0x8], R135 ;  /* 0x000008870600b986 */ /* 0x000fe2000c101110 */
[----:B-1----:R-:W-:Y:S01]  /*67f0*/  F2FP.SATFINITE.E4M3.F32.PACK_AB_MERGE_C R25, RZ, R130, RZ ;  /* 0x00000082ff19723e */ /* 0x002fe200048070ff */
[-C--:B------:R-:W-:Y:S01]  /*6800*/  FMUL R125, R125, R8.reuse ;  /* 0x000000087d7d7220 */ /* 0x080fe20000400000 */
[C---:B------:R-:W-:Y:S01]  /*6810*/  ISETP.LT.OR P3, PT, R29.reuse, 0x11, !P0 ;  /* 0x000000111d00780c */ /* 0x040fe20004761670 */
[-C--:B------:R-:W-:Y:S01]  /*6820*/  FMUL R120, R120, R8.reuse ;  /* 0x0000000878787220 */ /* 0x080fe20000400000 */
[----:B------:R-:W-:Y:S01]  /*6830*/  F2FP.SATFINITE.E4M3.F32.PACK_AB_MERGE_C R127, RZ, R127, RZ ;  /* 0x0000007fff7f723e */ /* 0x000fe200048070ff */
[----:B------:R1:W-:Y:S01]  /*6840*/  @!P4 STG.E.U8 desc[UR16][R6.64+0x9], R25 ;  /* 0x000009190600c986 */ /* 0x0003e2000c101110 */
[----:B------:R-:W-:Y:S01]  /*6850*/  ISETP.LT.OR P4, PT, R29, 0x12, !P0 ;  /* 0x000000121d00780c */ /* 0x000fe20004781670 */
[----:B------:R-:W-:Y:S01]  /*6860*/  FMUL R123, R123, R8 ;  /* 0x000000087b7b7220 */ /* 0x000fe20000400000 */
[----:B0-----:R-:W-:Y:S01]  /*6870*/  F2FP.SATFINITE.E4M3.F32.PACK_AB_MERGE_C R5, RZ, R128, RZ ;  /* 0x00000080ff05723e */ /* 0x001fe200048070ff */
[----:B------:R-:W-:Y:S01]  /*6880*/  @!P5 STG.E.U8 desc[UR16][R10.64+0x10], R133 ;  /* 0x000010850a00d986 */ /* 0x000fe2000c101110 */
[C---:B------:R-:W-:Y:S01]  /*6890*/  ISETP.LT.OR P5, PT, R29.reuse, 0x19, !P1 ;  /* 0x000000191d00780c */ /* 0x040fe20004fa1670 */
[-C--:B------:R-:W-:Y:S01]  /*68a0*/  FMUL R118, R118, R8.reuse ;  /* 0x0000000876767220 */ /* 0x080fe20000400000 */
[----:B------:R-:W-:Y:S01]  /*68b0*/  F2FP.SATFINITE.E4M3.F32.PACK_AB_MERGE_C R125, RZ, R125, RZ ;  /* 0x0000007dff7d723e */ /* 0x000fe200048070ff */
[----:B------:R0:W-:Y:S01]  /*68c0*/  @!P6 STG.E.U8 desc[UR16][R10.64+0x11], R5 ;  /* 0x000011050a00e986 */ /* 0x0001e2000c101110 */
[----:B------:R-:W-:Y:S01]  /*68d0*/  ISETP.LT.OR P6, PT, R29, 0x1a, !P1 ;  /* 0x0000001a1d00780c */ /* 0x000fe20004fc1670 */
[-C--:B------:R-:W-:Y:S01]  /*68e0*/  FMUL R121, R121, R8.reuse ;  /* 0x0000000879797220 */ /* 0x080fe20000400000 */
[----:B------:R-:W-:Y:S01]  /*68f0*/  FMUL R116, R116, R8 ;  /* 0x0000000874747220 */ /* 0x000fe20000400000 */
[----:B-1----:R-:W-:Y:S01]  /*6900*/  F2FP.SATFINITE.E4M3.F32.PACK_AB_MERGE_C R25, RZ, R126, RZ ;  /* 0x0000007eff19723e */ /* 0x002fe200048070ff */
[----:B------:R-:W-:Y:S01]  /*6910*/  @!P3 STG.E.U8 desc[UR16][R6.64+0x10], R131 ;  /* 0x000010830600b986 */ /* 0x000fe2000c101110 */
[----:B------:R-:W-:Y:S01]  /*6920*/  ISETP.LT.OR P3, PT, R29, 0x19, !P0 ;  /* 0x000000191d00780c */ /* 0x000fe20004761670 */
        /* <DEDUP_REMOVED lines=35> */
[----:B------:R-:W-:Y:S01]  /*6b60*/  ISETP.LT.OR P3, PT, R29, 0x29, !P0 ;  /* 0x000000291d00780c */ /* 0x000fe20004761670 */
[-C--:B------:R-:W-:Y:S01]  /*6b70*/  FMUL R109, R109, R8.reuse ;  /* 0x000000086d6d7220 */ /* 0x080fe20000400000 */
[-C--:B------:R-:W-:Y:S01]  /*6b80*/  FMUL R104, R104, R8.reuse ;  /* 0x0000000868687220 */ /* 0x080fe20000400000 */
        /* <DEDUP_REMOVED lines=104> */
[----:B------:R-:W-:-:S02]  /*7210*/  ISETP.LT.OR P3, PT, R29, 0x59, !P0 ;  /* 0x000000591d00780c */ /* 0x000fc40004761670 */
[----:B------:R-:W-:Y:S01]  /*7220*/  F2FP.SATFINITE.E4M3.F32.PACK_AB_MERGE_C R19, RZ, R19, RZ ;  /* 0x00000013ff13723e */ /* 0x000fe200048070ff */
[----:B------:R1:W-:Y:S01]  /*7230*/  @!P4 STG.E.U8 desc[UR16][R6.64+0x51], R25 ;  /* 0x000051190600c986 */ /* 0x0003e2000c101110 */
[C---:B------:R-:W-:Y:S02]  /*7240*/  ISETP.LT.OR P4, PT, R29.reuse, 0x5a, !P0 ;  /* 0x0000005a1d00780c */ /* 0x040fe40004781670 */
[----:B0-----:R-:W-:Y:S01]  /*7250*/  F2FP.SATFINITE.E4M3.F32.PACK_AB_MERGE_C R5, RZ, R92, RZ ;  /* 0x0000005cff05723e */ /* 0x001fe200048070ff */
[----:B------:R-:W-:Y:S01]  /*7260*/  @!P5 STG.E.U8 desc[UR16][R10.64+0x58], R97 ;  /* 0x000058610a00d986 */ /* 0x000fe2000c101110 */
[C---:B------:R-:W-:Y:S02]  /*7270*/  ISETP.LT.OR P5, PT, R29.reuse, 0x61, !P1 ;  /* 0x000000611d00780c */ /* 0x040fe40004fa1670 */
[----:B------:R-:W-:Y:S01]  /*7280*/  F2FP.SATFINITE.E4M3.F32.PACK_AB_MERGE_C R13, RZ, R13, RZ ;  /* 0x0000000dff0d723e */ /* 0x000fe200048070ff */
[----:B------:R0:W-:Y:S01]  /*7290*/  @!P6 STG.E.U8 desc[UR16][R10.64+0x59], R5 ;  /* 0x000059050a00e986 */ /* 0x0001e2000c101110 */
[----:B------:R-:W-:-:S02]  /*72a0*/  ISETP.LT.OR P6, PT, R29, 0x62, !P1 ;  /* 0x000000621d00780c */ /* 0x000fc40004fc1670 */
[----:B------:R-:W-:Y:S01]  /*72b0*/  F2FP.SATFINITE.E4M3.F32.PACK_AB_MERGE_C R15, RZ, R15, RZ ;  /* 0x0000000fff0f723e */ /* 0x000fe200048070ff */
[----:B------:R-:W-:Y:S01]  /*72c0*/  @!P3 STG.E.U8 desc[UR16][R6.64+0x58], R95 ;  /* 0x0000585f0600b986 */ /* 0x000fe2000c101110 */
[----:B-1----:R-:W-:Y:S02]  /*72d0*/  F2FP.SATFINITE.E4M3.F32.PACK_AB_MERGE_C R25, RZ, R90, RZ ;  /* 0x0000005aff19723e */ /* 0x002fe400048070ff */
[----:B------:R-:W-:-:S03]  /*72e0*/  ISETP.LT.OR P3, PT, R29, 0x61, !P0 ;  /* 0x000000611d00780c */ /* 0x000fc60004761670 */
[----:B------:R1:W-:Y:S01]  /*72f0*/  @!P4 STG.E.U8 desc[UR16][R6.64+0x59], R25 ;  /* 0x000059190600c986 */ /* 0x0003e2000c101110 */
[C---:B------:R-:W-:Y:S02]  /*7300*/  ISETP.LT.OR P4, PT, R29.reuse, 0x62, !P0 ;  /* 0x000000621d00780c */ /* 0x040fe40004781670 */
[----:B0-----:R-:W-:Y:S01]  /*7310*/  F2FP.SATFINITE.E4M3.F32.PACK_AB_MERGE_C R5, RZ, R88, RZ ;  /* 0x00000058ff05723e */ /* 0x001fe200048070ff */
[----:B------:R-:W-:Y:S01]  /*7320*/  @!P5 STG.E.U8 desc[UR16][R10.64+0x60], R93 ;  /* 0x0000605d0a00d986 */ /* 0x000fe2000c101110 */
[----:B------:R-:W-:-:S03]  /*7330*/  ISETP.LT.OR P5, PT, R29, 0x69, !P1 ;  /* 0x000000691d00780c */ /* 0x000fc60004fa1670 */
[----:B------:R0:W-:Y:S01]  /*7340*/  @!P6 STG.E.U8 desc[UR16][R10.64+0x61], R5 ;  /* 0x000061050a00e986 */ /* 0x0001e2000c101110 */
[C---:B------:R-:W-:Y:S02]  /*7350*/  ISETP.LT.OR P6, PT, R29.reuse, 0x6a, !P1 ;  /* 0x0000006a1d00780c */ /* 0x040fe40004fc1670 */
[----:B-1----:R-:W-:Y:S01]  /*7360*/  F2FP.SATFINITE.E4M3.F32.PACK_AB_MERGE_C R25, RZ, R22, RZ ;  /* 0x00000016ff19723e */ /* 0x002fe200048070ff */
[----:B------:R-:W-:Y:S01]  /*7370*/  @!P3 STG.E.U8 desc[UR16][R6.64+0x60], R91 ;  /* 0x0000605b0600b986 */ /* 0x000fe2000c101110 */
        /* <DEDUP_REMOVED lines=11> */
[----:B------:R-:W-:Y:S01]  /*7430*/  @!P4 STG.E.U8 desc[UR16][R6.64+0x69], R25 ;  /* 0x000069190600c986 */ /* 0x000fe2000c101110 */
[C---:B------:R-:W-:Y:S02]  /*7440*/  ISETP.LT.OR P4, PT, R29.reuse, 0x79, !P1 ;  /* 0x000000791d00780c */ /* 0x040fe40004f81670 */
[C---:B------:R-:W-:Y:S01]  /*7450*/  ISETP.LT.OR P1, PT, R29.reuse, 0x7a, !P1 ;  /* 0x0000007a1d00780c */ /* 0x040fe20004f21670 */
[----:B------:R1:W-:Y:S01]  /*7460*/  @!P5 STG.E.U8 desc[UR16][R10.64+0x70], R21 ;  /* 0x000070150a00d986 */ /* 0x0003e2000c101110 */
[C---:B------:R-:W-:Y:S02]  /*7470*/  ISETP.LT.OR P5, PT, R29.reuse, 0x72, !P0 ;  /* 0x000000721d00780c */ /* 0x040fe400047a1670 */
[----:B0-----:R-:W-:Y:S01]  /*7480*/  F2FP.SATFINITE.E4M3.F32.PACK_AB_MERGE_C R5, RZ, R16, RZ ;  /* 0x00000010ff05723e */ /* 0x001fe200048070ff */
[----:B------:R0:W-:Y:S01]  /*7490*/  @!P6 STG.E.U8 desc[UR16][R10.64+0x71], R17 ;  /* 0x000071110a00e986 */ /* 0x0001e2000c101110 */
[C---:B------:R-:W-:Y:S02]  /*74a0*/  ISETP.LT.OR P6, PT, R29.reuse, 0x79, !P0 ;  /* 0x000000791d00780c */ /* 0x040fe400047c1670 */
[----:B------:R-:W-:Y:S01]  /*74b0*/  ISETP.LT.OR P0, PT, R29, 0x7a, !P0 ;  /* 0x0000007a1d00780c */ /* 0x000fe20004701670 */
[----:B------:R2:W-:Y:S01]  /*74c0*/  @!P3 STG.E.U8 desc[UR16][R6.64+0x70], R19 ;  /* 0x000070130600b986 */ /* 0x0005e2000c101110 */
[----:B-1----:R-:W-:-:S05]  /*74d0*/  F2FP.SATFINITE.E4M3.F32.PACK_AB_MERGE_C R21, RZ, R14, RZ ;  /* 0x0000000eff15723e */ /* 0x002fca00048070ff */
[----:B------:R2:W-:Y:S01]  /*74e0*/  @!P5 STG.E.U8 desc[UR16][R6.64+0x71], R5 ;  /* 0x000071050600d986 */ /* 0x0005e2000c101110 */
[----:B0-----:R-:W-:-:S03]  /*74f0*/  F2FP.SATFINITE.E4M3.F32.PACK_AB_MERGE_C R17, RZ, R12, RZ ;  /* 0x0000000cff11723e */ /* 0x001fc600048070ff */
[----:B------:R2:W-:Y:S04]  /*7500*/  @!P4 STG.E.U8 desc[UR16][R10.64+0x78], R13 ;  /* 0x0000780d0a00c986 */ /* 0x0005e8000c101110 */
[----:B------:R2:W-:Y:S04]  /*7510*/  @!P1 STG.E.U8 desc[UR16][R10.64+0x79], R17 ;  /* 0x000079110a009986 */ /* 0x0005e8000c101110 */
[----:B------:R2:W-:Y:S04]  /*7520*/  @!P6 STG.E.U8 desc[UR16][R6.64+0x78], R15 ;  /* 0x0000780f0600e986 */ /* 0x0005e8000c101110 */
[----:B------:R2:W-:Y:S02]  /*7530*/  @!P0 STG.E.U8 desc[UR16][R6.64+0x79], R21 ;  /* 0x0000791506008986 */ /* 0x0005e4000c101110 */
.L_x_161:
[----:B------:R-:W-:Y:S05]  /*7540*/  BSYNC B0 ;  /* 0x0000000000007941 */ /* 0x000fea0003800000 */
.L_x_31:
[----:B------:R-:W-:Y:S01]  /*7550*/  ULDC UR6, c[0x0][0xc] ;  /* 0x0000030000067ab9 */ /* 0x000fe20000000800 */
[----:B------:R-:W-:Y:S01]  /*7560*/  ULDC UR7, c[0x0][0x10] ;  /* 0x0000040000077ab9 */ /* 0x000fe20000000800 */
[----:B--2-45:R-:W2:Y:S01]  /*7570*/  LDC R5, c[0x0][0x14] ;  /* 0x00000500ff057b82 */ /* 0x034ea20000000800 */
[----:B------:R-:W-:Y:S01]  /*7580*/  UIMAD.WIDE.U32 UR6, UR6, UR7, URZ ;  /* 0x00000007060672a5 */ /* 0x000fe2000f8e003f */
[----:B0-----:R-:W-:Y:S01]  /*7590*/  PRMT R7, RZ, 0x7610, R7 ;  /* 0x00007610ff077816 */ /* 0x001fe20000000007 */
[----:B------:R-:W-:-:S04]  /*75a0*/  IMAD.MOV.U32 R6, RZ, RZ, -0x1 ;  /* 0xffffffffff067424 */ /* 0x000fc800078e00ff */
[----:B--2---:R-:W-:-:S04]  /*75b0*/  IMAD.WIDE.U32 R2, R5, UR6, R2 ;  /* 0x0000000605027c25 */ /* 0x004fc8000f8e0002 */
[----:B------:R-:W-:Y:S01]  /*75c0*/  IMAD R5, R5, UR7, RZ ;  /* 0x0000000705057c24 */ /* 0x000fe2000f8e02ff */
[----:B------:R-:W-:Y:S02]  /*75d0*/  ULDC.64 UR6, c[0x0][0x650] ;  /* 0x0001940000067ab9 */ /* 0x000fe40000000a00 */
[----:B------:R-:W-:Y:S01]  /*75e0*/  ISETP.GE.U32.AND P0, PT, R2, UR6, PT ;  /* 0x0000000602007c0c */ /* 0x000fe2000bf06070 */
[----:B------:R-:W-:Y:S02]  /*75f0*/  IMAD.IADD R3, R3, 0x1, R5 ;  /* 0x0000000103037824 */ /* 0x000fe400078e0205 */
[----:B------:R-:W-:-:S03]  /*7600*/  IMAD.MOV.U32 R5, RZ, RZ, -0x1 ;  /* 0xffffffffff057424 */ /* 0x000fc600078e00ff */
[----:B------:R-:W-:-:S13]  /*7610*/  ISETP.GE.U32.AND.EX P0, PT, R3, UR7, PT, P0 ;  /* 0x0000000703007c0c */ /* 0x000fda000bf06100 */
[----:B------:R-:W-:Y:S05]  /*7620*/  @P0 BRA `(.L_x_162) ;  /* 0x0000000400600947 */ /* 0x000fea0003800000 */
[----:B------:R-:W0:Y:S01]  /*7630*/  S2R R20, SR_CTAID.X ;  /* 0x0000000000147919 */ /* 0x000e220000002500 */
[----:B------:R-:W2:Y:S01]  /*7640*/  LDC.64 R14, c[0x0][0x628] ;  /* 0x00018a00ff0e7b82 */ /* 0x000ea20000000a00 */
[----:B------:R-:W-:Y:S01]  /*7650*/  ULDC UR6, c[0x0][0x150] ;  /* 0x0000540000067ab9 */ /* 0x000fe20000000800 */
[----:B------:R-:W-:Y:S01]  /*7660*/  IMAD.MOV.U32 R12, RZ, RZ, R2 ;  /* 0x000000ffff0c7224 */ /* 0x000fe200078e0002 */
[----:B------:R-:W4:Y:S01]  /*7670*/  S2R R22, SR_CTAID.Y ;  /* 0x0000000000167919 */ /* 0x000f220000002600 */
[----:B------:R-:W-:-:S04]  /*7680*/  IMAD.MOV.U32 R13, RZ, RZ, R3 ;  /* 0x000000ffff0d7224 */ /* 0x000fc800078e0003 */
[----:B------:R-:W1:Y:S08]  /*7690*/  LDC R23, c[0x0][0x144] ;  /* 0x00005100ff177b82 */ /* 0x000e700000000800 */
[----:B------:R-:W1:Y:S08]  /*76a0*/  LDC R16, c[0x0][0x630] ;  /* 0x00018c00ff107b82 */ /* 0x000e700000000800 */
[----:B------:R-:W1:Y:S01]  /*76b0*/  LDC.64 R18, c[0x0][0x620] ;  /* 0x00018800ff127b82 */ /* 0x000e620000000a00 */
[----:B--2---:R-:W-:-:S04]  /*76c0*/  ISETP.NE.U32.AND P0, PT, R14, RZ, PT ;  /* 0x000000ff0e00720c */ /* 0x004fc80003f05070 */
[----:B------:R-:W-:Y:S02]  /*76d0*/  ISETP.NE.AND.EX P0, PT, R15, RZ, PT, P0 ;  /* 0x000000ff0f00720c */ /* 0x000fe40003f05300 */
[----:B0-----:R-:W-:-:S05]  /*76e0*/  I2FP.F32.U32 R5, R20 ;  /* 0x0000001400057245 */ /* 0x001fca0000201000 */
[----:B------:R-:W-:-:S04]  /*76f0*/  FMUL R5, R5, UR6 ;  /* 0x0000000605057c20 */ /* 0x000fc80008400000 */
[----:B------:R0:W2:Y:S02]  /*7700*/  F2I.U32.TRUNC.NTZ R21, R5 ;  /* 0x0000000500157305 */ /* 0x0000a4000020f000 */
[----:B----4-:R-:W-:Y:S05]  /*7710*/  @!P0 BRA `(.L_x_163) ;  /* 0x0000000000288947 */ /* 0x010fea0003800000 */
[----:B0-----:R-:W0:Y:S02]  /*7720*/  LDC R5, c[0x0][0x634] ;  /* 0x00018d00ff057b82 */ /* 0x001e240000000800 */
        /* <DEDUP_REMOVED lines=9> */
.L_x_163:
[-CC-:B-1----:R-:W-:Y:S01]  /*77c0*/  SHF.R.U64 R17, R12, R16.reuse, R13.reuse ;  /* 0x000000100c117219 */ /* 0x182fe2000000120d */
[----:B------:R-:W1:Y:S01]  /*77d0*/  LDC.64 R28, c[0x0][0x640] ;  /* 0x00019000ff1c7b82 */ /* 0x000e620000000a00 */
[----:B0-----:R-:W-:Y:S01]  /*77e0*/  SHF.R.U32.HI R5, RZ, R16, R13 ;  /* 0x00000010ff057219 */ /* 0x001fe2000001160d */
[----:B--2---:R-:W-:Y:S01]  /*77f0*/  IMAD.MOV R21, RZ, RZ, -R21 ;  /* 0x000000ffff157224 */ /* 0x004fe200078e0a15 */
[----:B------:R-:W-:Y:S01]  /*7800*/  IADD3 R11, P0, RZ, -R17, RZ ;  /* 0x80000011ff0b7210 */ /* 0x000fe20007f1e0ff */
[----:B------:R-:W-:Y:S02]  /*7810*/  ULDC UR6, c[0x0][0x154] ;  /* 0x0000550000067ab9 */ /* 0x000fe40000000800 */
[----:B------:R-:W-:Y:S02]  /*7820*/  IMAD R23, R23, R21, R20 ;  /* 0x0000001517177224 */ /* 0x000fe400078e0214 */
[----:B------:R-:W0:Y:S01]  /*7830*/  LDC R12, c[0x0][0x618] ;  /* 0x00018600ff0c7b82 */ /* 0x000e220000000800 */
[----:B------:R-:W-:-:S02]  /*7840*/  IMAD.X R5, RZ, RZ, ~R5, P0 ;  /* 0x000000ffff057224 */ /* 0x000fc400000e0e05 */
[----:B------:R-:W-:-:S04]  /*7850*/  IMAD.WIDE.U32 R6, R11, R18, R2 ;  /* 0x000000120b067225 */ /* 0x000fc800078e0002 */
[----:B------:R-:W-:Y:S01]  /*7860*/  IMAD R10, R5, R18, RZ ;  /* 0x00000012050a7224 */ /* 0x000fe200078e02ff */
[----:B------:R-:W2:Y:S03]  /*7870*/  LDC R24, c[0x0][0x608] ;  /* 0x00018200ff187b82 */ /* 0x000ea60000000800 */
[----:B------:R-:W-:Y:S02]  /*7880*/  IMAD R5, R11, R19, R10 ;  /* 0x000000130b057224 */ /* 0x000fe400078e020a */
[----:B------:R-:W-:Y:S02]  /*7890*/  IMAD.MOV.U32 R11, RZ, RZ, 0x1 ;  /* 0x00000001ff0b7424 */ /* 0x000fe400078e00ff */
[----:B------:R-:W-:Y:S01]  /*78a0*/  IMAD.IADD R5, R7, 0x1, R5 ;  /* 0x0000000107057824 */ /* 0x000fe200078e0205 */
[----:B---3--:R-:W3:Y:S01]  /*78b0*/  LDC R26, c[0x0][0x658] ;  /* 0x00019600ff1a7b82 */ /* 0x008ee20000000800 */
[----:B------:R-:W-:-:S02]  /*78c0*/  I2FP.F32.U32 R7, R22 ;  /* 0x0000001600077245 */ /* 0x000fc40000201000 */
[----:B-1----:R-:W-:-:S03]  /*78d0*/  ISETP.NE.U32.AND P0, PT, R28, RZ, PT ;  /* 0x000000ff1c00720c */ /* 0x002fc60003f05070 */
[----:B------:R-:W-:Y:S01]  /*78e0*/  FMUL R10, R7, UR6 ;  /* 0x00000006070a7c20 */ /* 0x000fe20008400000 */
[----:B------:R-:W-:Y:S01]  /*78f0*/  ISETP.NE.AND.EX P0, PT, R29, RZ, PT, P0 ;  /* 0x000000ff1d00720c */ /* 0x000fe20003f05300 */
[----:B------:R-:W1:Y:S01]  /*7900*/  LDC R21, c[0x0][0x148] ;  /* 0x00005200ff157b82 */ /* 0x000e620000000800 */
[-CC-:B0-----:R-:W-:Y:S01]  /*7910*/  SHF.R.U64 R16, R6, R12.reuse, R5.reuse ;  /* 0x0000000c06107219 */ /* 0x181fe20000001205 */
[----:B------:R0:W4:Y:S01]  /*7920*/  F2I.U32.TRUNC.NTZ R18, R10 ;  /* 0x0000000a00127305 */ /* 0x000122000020f000 */
[----:B------:R-:W-:Y:S01]  /*7930*/  SHF.R.U32.HI R5, RZ, R12, R5 ;  /* 0x0000000cff057219 */ /* 0x000fe20000011605 */
[----:B------:R-:W-:-:S04]  /*7940*/  IMAD.MOV.U32 R7, RZ, RZ, -0x1 ;  /* 0xffffffffff077424 */ /* 0x000fc800078e00ff */
[----:B------:R-:W0:Y:S01]  /*7950*/  LDC R20, c[0x0][0x600] ;  /* 0x00018000ff147b82 */ /* 0x000e220000000800 */
[-CC-:B--2---:R-:W-:Y:S02]  /*7960*/  SHF.R.U64 R14, R16, R24.reuse, R5.reuse ;  /* 0x00000018100e7219 */ /* 0x184fe40000001205 */
[----:B------:R-:W-:-:S05]  /*7970*/  SHF.R.U32.HI R5, RZ, R24, R5 ;  /* 0x00000018ff057219 */ /* 0x000fca0000011605 */
[----:B------:R-:W2:Y:S01]  /*7980*/  LDC R27, c[0x0][0x648] ;  /* 0x00019200ff1b7b82 */ /* 0x000ea20000000800 */
[-C--:B---3--:R-:W-:Y:S02]  /*7990*/  SHF.L.U32 R6, R7, R26.reuse, RZ ;  /* 0x0000001a07067219 */ /* 0x088fe400000006ff */
[-CC-:B------:R-:W-:Y:S02]  /*79a0*/  SHF.R.U64 R19, R14, R26.reuse, R5.reuse ;  /* 0x0000001a0e137219 */ /* 0x180fe40000001205 */
[----:B------:R-:W-:Y:S02]  /*79b0*/  SHF.R.U32.HI R7, RZ, R26, R5 ;  /* 0x0000001aff077219 */ /* 0x000fe40000011605 */
[----:B------:R-:W-:Y:S01]  /*79c0*/  LOP3.LUT R25, RZ, R6, RZ, 0x33, !PT ;  /* 0x00000006ff197212 */ /* 0x000fe200078e33ff */
[----:B------:R-:W3:Y:S01]  /*79d0*/  LDC R30, c[0x0][0x638] ;  /* 0x00018e00ff1e7b82 */ /* 0x000ee20000000800 */
[----:B------:R-:W-:Y:S01]  /*79e0*/  SHF.L.U32 R26, R11, R26, RZ ;  /* 0x0000001a0b1a7219 */ /* 0x000fe200000006ff */
[----:B------:R-:W-:-:S06]  /*79f0*/  IMAD.MOV.U32 R6, RZ, RZ, R19 ;  /* 0x000000ffff067224 */ /* 0x000fcc00078e0013 */
[----:B------:R-:W0:Y:S01]  /*7a00*/  LDC R31, c[0x0][0x610] ;  /* 0x00018400ff1f7b82 */ /* 0x000e220000000800 */
[----:B----4-:R-:W-:Y:S05]  /*7a10*/  @!P0 BRA `(.L_x_164) ;  /* 0x0000000000288947 */ /* 0x010fea0003800000 */
[----:B------:R-:W4:Y:S02]  /*7a20*/  LDC R6, c[0x0][0x64c] ;  /* 0x00019300ff067b82 */ /* 0x000f240000000800 */
[----:B----4-:R-:W-:-:S05]  /*7a30*/  IADD3 R5, P0, R19, R6, RZ ;  /* 0x0000000613057210 */ /* 0x010fca0007f1e0ff */
[----:B------:R-:W-:-:S04]  /*7a40*/  IMAD.X R15, RZ, RZ, R7, P0 ;  /* 0x000000ffff0f7224 */ /* 0x000fc800000e0607 */
[----:B------:R-:W-:-:S04]  /*7a50*/  IMAD.WIDE.U32 R6, R15, R28, RZ ;  /* 0x0000001c0f067225 */ /* 0x000fc800078e00ff */
[----:B0-----:R-:W-:-:S04]  /*7a60*/  IMAD.WIDE.U32 R10, P0, R5, R29, R6 ;  /* 0x0000001d050a7225 */ /* 0x001fc80007800006 */
[----:B------:R-:W-:-:S04]  /*7a70*/  IMAD.WIDE.U32 R6, R5, R28, RZ ;  /* 0x0000001c05067225 */ /* 0x000fc800078e00ff */
[----:B------:R-:W-:Y:S01]  /*7a80*/  IMAD.X R13, RZ, RZ, RZ, P0 ;  /* 0x000000ffff0d7224 */ /* 0x000fe200000e06ff */
[----:B------:R-:W-:Y:S01]  /*7a90*/  IADD3 RZ, P0, R7, R10, RZ ;  /* 0x0000000a07ff7210 */ /* 0x000fe20007f1e0ff */
[----:B------:R-:W-:-:S04]  /*7aa0*/  IMAD.MOV.U32 R12, RZ, RZ, R11 ;  /* 0x000000ffff0c7224 */ /* 0x000fc800078e000b */
[----:B------:R-:W-:-:S08]  /*7ab0*/  IMAD.WIDE.U32.X R6, R15, R29, R12, P0 ;  /* 0x0000001d0f067225 */ /* 0x000fd000000e040c */
.L_x_164:
[----:B--2---:R-:W-:Y:S01]  /*7ac0*/  SHF.R.U64 R5, R6, R27, R7 ;  /* 0x0000001b06057219 */ /* 0x004fe20000001207 */
[----:B0-----:R-:W-:Y:S01]  /*7ad0*/  VIADD R7, R20, 0xffffffff ;  /* 0xffffffff14077836 */ /* 0x001fe20000000000 */
[----:B------:R-:W-:Y:S01]  /*7ae0*/  LOP3.LUT R28, R14, R25, RZ, 0xc0, !PT ;  /* 0x000000190e1c7212 */ /* 0x000fe200078ec0ff */
[----:B------:R-:W-:Y:S02]  /*7af0*/  IMAD.MOV R18, RZ, RZ, -R18 ;  /* 0x000000ffff127224 */ /* 0x000fe400078e0a12 */
[----:B------:R-:W-:Y:S01]  /*7b00*/  IMAD.MOV R6, RZ, RZ, -R5 ;  /* 0x000000ffff067224 */ /* 0x000fe200078e0a05 */
[----:B------:R-:W-:Y:S01]  /*7b10*/  LOP3.LUT R16, R16, R7, RZ, 0xc0, !PT ;  /* 0x0000000710107212 */ /* 0x000fe200078ec0ff */
[----:B------:R-:W-:Y:S02]  /*7b20*/  IMAD R28, R26, R5, R28 ;  /* 0x000000051a1c7224 */ /* 0x000fe400078e021c */
[----:B-1----:R-:W-:Y:S02]  /*7b30*/  @P2 IMAD R23, R21, R18, R22 ;  /* 0x0000001215172224 */ /* 0x002fe400078e0216 */
[----:B---3--:R-:W-:-:S02]  /*7b40*/  IMAD R5, R6, R30, R19 ;  /* 0x0000001e06057224 */ /* 0x008fc400078e0213 */
[----:B------:R-:W-:Y:S02]  /*7b50*/  IMAD R28, R28, R31, R23 ;  /* 0x0000001f1c1c7224 */ /* 0x000fe400078e0217 */
[----:B------:R-:W-:Y:S02]  /*7b60*/  IMAD R5, R5, R20, R16 ;  /* 0x0000001405057224 */ /* 0x000fe400078e0210 */
[----:B------:R-:W-:-:S03]  /*7b70*/  IMAD.MOV.U32 R7, RZ, RZ, 0x1 ;  /* 0x00000001ff077424 */ /* 0x000fc600078e00ff */
[----:B------:R-:W-:Y:S02]  /*7b80*/  SEL R6, R5, R28, !P2 ;  /* 0x0000001c05067207 */ /* 0x000fe40005000000 */
[----:B------:R-:W-:Y:S01]  /*7b90*/  SEL R28, R28, R5, !P2 ;  /* 0x000000051c1c7207 */ /* 0x000fe20005000000 */
[----:B------:R-:W-:-:S07]  /*7ba0*/  IMAD.MOV.U32 R5, RZ, RZ, R17 ;  /* 0x000000ffff057224 */ /* 0x000fce00078e0011 */
.L_x_162:
[----:B------:R-:W-:Y:S01]  /*7bb0*/  UIADD3 UR5, UR9, UR5, URZ ;  /* 0x0000000509057290 */ /* 0x000fe2000fffe03f */
[----:B------:R-:W-:Y:S01]  /*7bc0*/  LOP3.LUT P0, RZ, R7, 0xff, RZ, 0xc0, !PT ;  /* 0x000000ff07ff7812 */ /* 0x000fe2000780c0ff */
[----:B------:R-:W-:Y:S02]  /*7bd0*/  IMAD.MOV.U32 R7, RZ, RZ, R28 ;  /* 0x000000ffff077224 */ /* 0x000fe400078e001c */
[----:B------:R-:W-:Y:S02]  /*7be0*/  USHF.R.U32.HI UR6, URZ, 0x2, UR5 ;  /* 0x000000023f067899 */ /* 0x000fe40008011605 */
[----:B------:R-:W-:Y:S02]  /*7bf0*/  UISETP.GT.U32.AND UP1, UPT, UR5, 0x3, UPT ;  /* 0x000000030500788c */ /* 0x000fe4000bf24070 */
[----:B------:R-:W-:Y:S02]  /*7c00*/  ULOP3.LUT UR6, UR6, 0x1, URZ, 0xc0, !UPT ;  /* 0x0000000106067892 */ /* 0x000fe4000f8ec03f */
[----:B------:R-:W-:-:S02]  /*7c10*/  UISETP.LT.U32.AND UP1, UPT, UR9, 0x4, UP1 ;  /* 0x000000040900788c */ /* 0x000fc40008f21070 */
[----:B------:R-:W-:Y:S02]  /*7c20*/  UISETP.NE.U32.AND UP0, UPT, UR6, 0x1, UPT ;  /* 0x000000010600788c */ /* 0x000fe4000bf05070 */
[----:B------:R-:W-:Y:S02]  /*7c30*/  USEL UR7, URZ, 0x1, !UP1 ;  /* 0x000000013f077887 */ /* 0x000fe4000c800000 */
[----:B------:R-:W-:Y:S02]  /*7c40*/  UISETP.GT.U32.AND UP0, UPT, UR9, 0x3, !UP0 ;  /* 0x000000030900788c */ /* 0x000fe4000c704070 */
[----:B------:R-:W-:Y:S02]  /*7c50*/  ULOP3.LUT UR5, UR5, 0x3, URZ, 0xc0, !UPT ;  /* 0x0000000305057892 */ /* 0x000fe4000f8ec03f */
[----:B------:R-:W-:-:S04]  /*7c60*/  USEL UR6, URZ, 0x1, !UP0 ;  /* 0x000000013f067887 */ /* 0x000fc8000c000000 */
[----:B------:R-:W-:Y:S01]  /*7c70*/  ULOP3.LUT UR4, UR6, UR4, UR7, 0x96, !UPT ;  /* 0x0000000406047292 */ /* 0x000fe2000f8e9607 */
[----:B------:R-:W-:Y:S11]  /*7c80*/  @P0 BRA `(.L_x_165) ;  /* 0xffffff9000a40947 */ /* 0x000ff6000383ffff */
[----:B------:R-:W-:Y:S05]  /*7c90*/  EXIT ;  /* 0x000000000000794d */ /* 0x000fea0003800000 */
.L_x_3:
[----:B0-----:R-:W-:Y:S01]  /*7ca0*/  ULDC.64 UR4, c[0x0][0x650] ;  /* 0x0001940000047ab9 */ /* 0x001fe20000000a00 */
        /* <DEDUP_REMOVED lines=25> */
.L_x_167:
[--C-:B------:R-:W-:Y:S01]  /*7e40*/  SHF.R.U64 R16, R14, R18, R15.reuse ;  /* 0x000000120e107219 */ /* 0x100fe2000000120f */
[----:B------:R-:W0:Y:S01]  /*7e50*/  LDC R22, c[0x0][0x618] ;  /* 0x00018600ff167b82 */ /* 0x000e220000000800 */
[----:B------:R-:W-:Y:S01]  /*7e60*/  I2FP.F32.U32 R7, R8 ;  /* 0x0000000800077245 */ /* 0x000fe20000201000 */
[----:B------:R-:W-:Y:S01]  /*7e70*/  ULDC UR4, c[0x0][0x150] ;  /* 0x0000540000047ab9 */ /* 0x000fe20000000800 */
[----:B------:R-:W-:Y:S02]  /*7e80*/  SHF.R.U32.HI R6, RZ, R18, R15 ;  /* 0x00000012ff067219 */ /* 0x000fe4000001160f */
[----:B------:R-:W-:Y:S01]  /*7e90*/  IADD3 R9, P0, RZ, -R16, RZ ;  /* 0x80000010ff097210 */ /* 0x000fe20007f1e0ff */
[----:B------:R-:W-:Y:S01]  /*7ea0*/  FMUL R13, R7, UR4 ;  /* 0x00000004070d7c20 */ /* 0x000fe20008400000 */
[----:B------:R-:W-:Y:S01]  /*7eb0*/  ULDC UR4, c[0x0][0x154] ;  /* 0x0000550000047ab9 */ /* 0x000fe20000000800 */
[----:B------:R-:W1:Y:S02]  /*7ec0*/  LDC.64 R24, c[0x0][0x640] ;  /* 0x00019000ff187b82 */ /* 0x000e640000000a00 */
[----:B------:R-:W-:-:S02]  /*7ed0*/  IMAD.X R11, RZ, RZ, ~R6, P0 ;  /* 0x000000ffff0b7224 */ /* 0x000fc400000e0e06 */
[----:B------:R-:W2:Y:S01]  /*7ee0*/  F2I.U32.TRUNC.NTZ R13, R13 ;  /* 0x0000000d000d7305 */ /* 0x000ea2000020f000 */
[----:B------:R-:W-:-:S03]  /*7ef0*/  IMAD.WIDE.U32 R6, R9, R20, R2 ;  /* 0x0000001409067225 */ /* 0x000fc600078e0002 */
[----:B------:R-:W3:Y:S01]  /*7f00*/  LDC R15, c[0x0][0x144] ;  /* 0x00005100ff0f7b82 */ /* 0x000ee20000000800 */
[----:B------:R-:W-:-:S04]  /*7f10*/  IMAD R12, R11, R20, RZ ;  /* 0x000000140b0c7224 */ /* 0x000fc800078e02ff */
[----:B------:R-:W-:Y:S02]  /*7f20*/  IMAD R9, R9, R21, R12 ;  /* 0x0000001509097224 */ /* 0x000fe400078e020c */
[----:B------:R-:W-:Y:S01]  /*7f30*/  IMAD.MOV.U32 R12, RZ, RZ, -0x1 ;  /* 0xffffffffff0c7424 */ /* 0x000fe200078e00ff */
[----:B------:R-:W4:Y:S01]  /*7f40*/  LDC R18, c[0x0][0x608] ;  /* 0x00018200ff127b82 */ /* 0x000f220000000800 */
[----:B------:R-:W-:Y:S01]  /*7f50*/  IMAD.IADD R7, R7, 0x1, R9 ;  /* 0x0000000107077824 */ /* 0x000fe200078e0209 */
[----:B------:R-:W-:-:S04]  /*7f60*/  I2FP.F32.U32 R9, R10 ;  /* 0x0000000a00097245 */ /* 0x000fc80000201000 */
[-C--:B0-----:R-:W-:Y:S01]  /*7f70*/  SHF.R.U64 R14, R6, R22.reuse, R7 ;  /* 0x00000016060e7219 */ /* 0x081fe20000001207 */
[----:B--2---:R-:W-:Y:S01]  /*7f80*/  IMAD.MOV R6, RZ, RZ, -R13 ;  /* 0x000000ffff067224 */ /* 0x004fe200078e0a0d */
[----:B------:R-:W0:Y:S01]  /*7f90*/  LDC R11, c[0x0][0x658] ;  /* 0x00019600ff0b7b82 */ /* 0x000e220000000800 */
[----:B-1----:R-:W-:Y:S01]  /*7fa0*/  ISETP.NE.U32.AND P0, PT, R24, RZ, PT ;  /* 0x000000ff1800720c */ /* 0x002fe20003f05070 */
[----:B------:R-:W-:Y:S01]  /*7fb0*/  FMUL R9, R9, UR4 ;  /* 0x0000000409097c20 */ /* 0x000fe20008400000 */
[----:B------:R-:W-:Y:S02]  /*7fc0*/  SHF.R.U32.HI R7, RZ, R22, R7 ;  /* 0x00000016ff077219 */ /* 0x000fe40000011607 */
[----:B------:R-:W-:-:S03]  /*7fd0*/  ISETP.NE.AND.EX P0, PT, R25, RZ, PT, P0 ;  /* 0x000000ff1900720c */ /* 0x000fc60003f05300 */
[----:B------:R-:W1:Y:S01]  /*7fe0*/  LDC R21, c[0x0][0x148] ;  /* 0x00005200ff157b82 */ /* 0x000e620000000800 */
[----:B---3--:R-:W-:Y:S02]  /*7ff0*/  IMAD R22, R15, R6, R8 ;  /* 0x000000060f167224 */ /* 0x008fe400078e0208 */
[----:B------:R-:W-:-:S05]  /*8000*/  IMAD.MOV.U32 R8, RZ, RZ, 0x1 ;  /* 0x00000001ff087424 */ /* 0x000fca00078e00ff */
[----:B------:R-:W2:Y:S01]  /*8010*/  LDC R20, c[0x0][0x600] ;  /* 0x00018000ff147b82 */ /* 0x000ea20000000800 */
[-CC-:B----4-:R-:W-:Y:S02]  /*8020*/  SHF.R.U64 R17, R14, R18.reuse, R7.reuse ;  /* 0x000000120e117219 */ /* 0x190fe40000001207 */
[----:B------:R-:W-:Y:S02]  /*8030*/  SHF.R.U32.HI R6, RZ, R18, R7 ;  /* 0x00000012ff067219 */ /* 0x000fe40000011607 */
[----:B------:R3:W4:Y:S03]  /*8040*/  F2I.U32.TRUNC.NTZ R18, R9 ;  /* 0x0000000900127305 */ /* 0x000726000020f000 */
[----:B------:R-:W1:Y:S01]  /*8050*/  LDC R23, c[0x0][0x648] ;  /* 0x00019200ff177b82 */ /* 0x000e620000000800 */
[-C--:B0-----:R-:W-:Y:S02]  /*8060*/  SHF.R.U64 R19, R17, R11.reuse, R6 ;  /* 0x0000000b11137219 */ /* 0x081fe40000001206 */
[----:B------:R-:W-:-:S02]  /*8070*/  SHF.L.U32 R12, R12, R11, RZ ;  /* 0x0000000b0c0c7219 */ /* 0x000fc400000006ff */
[-C--:B------:R-:W-:Y:S01]  /*8080*/  SHF.R.U32.HI R7, RZ, R11.reuse, R6 ;  /* 0x0000000bff077219 */ /* 0x080fe20000011606 */
[----:B------:R-:W-:Y:S01]  /*8090*/  IMAD.MOV.U32 R6, RZ, RZ, R19 ;  /* 0x000000ffff067224 */ /* 0x000fe200078e0013 */
[----:B------:R-:W-:Y:S01]  /*80a0*/  SHF.L.U32 R27, R8, R11, RZ ;  /* 0x0000000b081b7219 */ /* 0x000fe200000006ff */
[----:B------:R-:W0:Y:S01]  /*80b0*/  LDC R26, c[0x0][0x638] ;  /* 0x00018e00ff1a7b82 */ /* 0x000e220000000800 */
[----:B------:R-:W-:-:S07]  /*80c0*/  LOP3.LUT R28, RZ, R12, RZ, 0x33, !PT ;  /* 0x0000000cff1c7212 */ /* 0x000fce00078e33ff */
[----:B------:R-:W0:Y:S01]  /*80d0*/  LDC R29, c[0x0][0x610] ;  /* 0x00018400ff1d7b82 */ /* 0x000e220000000800 */
[----:B---34-:R-:W-:Y:S05]  /*80e0*/  @!P0 BRA `(.L_x_168) ;  /* 0x0000000000288947 */ /* 0x018fea0003800000 */
        /* <DEDUP_REMOVED lines=10> */
.L_x_168:
[----:B-1----:R-:W-:Y:S01]  /*8190*/  SHF.R.U64 R7, R6, R23, R7 ;  /* 0x0000001706077219 */ /* 0x002fe20000001207 */
[----:B--2---:R-:W-:Y:S01]  /*81a0*/  VIADD R9, R20, 0xffffffff ;  /* 0xffffffff14097836 */ /* 0x004fe20000000000 */
[----:B------:R-:W-:Y:S01]  /*81b0*/  LOP3.LUT R6, R17, R28, RZ, 0xc0, !PT ;  /* 0x0000001c11067212 */ /* 0x000fe200078ec0ff */
[----:B------:R-:W-:Y:S02]  /*81c0*/  IMAD.MOV R18, RZ, RZ, -R18 ;  /* 0x000000ffff127224 */ /* 0x000fe400078e0a12 */
[----:B------:R-:W-:Y:S02]  /*81d0*/  IMAD.MOV R8, RZ, RZ, -R7 ;  /* 0x000000ffff087224 */ /* 0x000fe400078e0a07 */
[----:B------:R-:W-:Y:S01]  /*81e0*/  IMAD R11, R27, R7, R6 ;  /* 0x000000071b0b7224 */ /* 0x000fe200078e0206 */
[----:B------:R-:W-:Y:S01]  /*81f0*/  LOP3.LUT R7, R14, R9, RZ, 0xc0, !PT ;  /* 0x000000090e077212 */ /* 0x000fe200078ec0ff */
[----:B------:R-:W-:Y:S02]  /*8200*/  @P2 IMAD R22, R21, R18, R10 ;  /* 0x0000001215162224 */ /* 0x000fe400078e020a */
[----:B0-----:R-:W-:-:S02]  /*8210*/  IMAD R6, R8, R26, R19 ;  /* 0x0000001a08067224 */ /* 0x001fc400078e0213 */
[----:B------:R-:W-:Y:S02]  /*8220*/  IMAD R11, R11, R29, R22 ;  /* 0x0000001d0b0b7224 */ /* 0x000fe400078e0216 */
[----:B------:R-:W-:Y:S02]  /*8230*/  IMAD R6, R6, R20, R7 ;  /* 0x0000001406067224 */ /* 0x000fe400078e0207 */
[----:B------:R-:W-:-:S03]  /*8240*/  IMAD.MOV.U32 R8, RZ, RZ, 0x1 ;  /* 0x00000001ff087424 */ /* 0x000fc600078e00ff */
[----:B------:R-:W-:Y:S02]  /*8250*/  SEL R15, R6, R11, !P2 ;  /* 0x0000000b060f7207 */ /* 0x000fe40005000000 */
[----:B------:R-:W-:Y:S01]  /*8260*/  SEL R11, R11, R6, !P2 ;  /* 0x000000060b0b7207 */ /* 0x000fe20005000000 */
[----:B------:R-:W-:Y:S01]  /*8270*/  IMAD.MOV.U32 R6, RZ, RZ, R16 ;  /* 0x000000ffff067224 */ /* 0x000fe200078e0010 */
[----:B------:R-:W-:-:S07]  /*8280*/  PRMT R7, R8, 0x7610, R7 ;  /* 0x0000761008077816 */ /* 0x000fce0000000007 */
.L_x_166:
[----:B------:R-:W-:-:S08]  /*8290*/  NOP ;  /* 0x0000000000007918 */ /* 0x000fd00000000000 */
[----:B------:R-:W0:-:S00]  /*82a0*/  USETMAXREG.DEALLOC.CTAPOOL 0x28 ;  /* 0x00000028000079c8 */ /* 0x000e0000080e0500 */
[----:B0-----:R-:W-:-:S13]  /*82b0*/  ISETP.NE.AND P0, PT, R5, RZ, PT ;  /* 0x000000ff0500720c */ /* 0x001fda0003f05270 */
[----:B------:R-:W-:Y:S05]  /*82c0*/  @P0 EXIT ;  /* 0x000000000000094d */ /* 0x000fea0003800000 */
[----:B------:R-:W-:Y:S01]  /*82d0*/  LOP3.LUT P0, RZ, R7, 0xff, RZ, 0xc0, !PT ;  /* 0x000000ff07ff7812 */ /* 0x000fe2000780c0ff */
[----:B------:R-:W-:Y:S02]  /*82e0*/  IMAD.MOV.U32 R12, RZ, RZ, 0x1 ;  /* 0x00000001ff0c7424 */ /* 0x000fe400078e00ff */
[----:B------:R-:W-:-:S10]  /*82f0*/  IMAD.MOV.U32 R5, RZ, RZ, RZ ;  /* 0x000000ffff057224 */ /* 0x000fd400078e00ff */
[----:B------:R-:W-:Y:S05]  /*8300*/  @!P0 BRA `(.L_x_169) ;  /* 0x0000000c002c8947 */ /* 0x000fea0003800000 */
[----:B------:R-:W0:Y:S01]  /*8310*/  LDC R5, c[0x0][0x28c] ;  /* 0x0000a300ff057b82 */ /* 0x000e220000000800 */
[----:B------:R-:W-:Y:S01]  /*8320*/  ULDC UR5, c[0x0][0x600] ;  /* 0x0001800000057ab9 */ /* 0x000fe20000000800 */
[----:B------:R-:W-:Y:S01]  /*8330*/  ULDC UR4, c[0x0][0xc] ;  /* 0x0000030000047ab9 */ /* 0x000fe20000000800 */
[----:B------:R-:W-:Y:S01]  /*8340*/  UIADD3 UR16, UR5, -0x1, URZ ;  /* 0xffffffff05107890 */ /* 0x000fe2000fffe03f */
[C---:B------:R-:W-:Y:S01]  /*8350*/  LOP3.LUT P4, RZ, R0.reuse, 0x7f, RZ, 0xc0, !PT ;  /* 0x0000007f00ff7812 */ /* 0x040fe2000788c0ff */
[----:B------:R-:W-:Y:S01]  /*8360*/  ULDC UR6, c[0x0][0x658] ;  /* 0x0001960000067ab9 */ /* 0x000fe20000000800 */
[----:B------:R-:W-:Y:S01]  /*8370*/  ULDC UR5, c[0x0][0x10] ;  /* 0x0000040000057ab9 */ /* 0x000fe20000000800 */
[----:B------:R-:W-:Y:S01]  /*8380*/  UMOV UR7, 0xffffffff ;  /* 0xffffffff00077882 */ /* 0x000fe20000000000 */
[----:B------:R-:W-:Y:S01]  /*8390*/  UMOV UR8, 0x1 ;  /* 0x0000000100087882 */ /* 0x000fe20000000000 */
[----:B------:R-:W-:Y:S01]  /*83a0*/  UIMAD.WIDE.U32 UR4, UR4, UR5, URZ ;  /* 0x00000005040472a5 */ /* 0x000fe2000f8e003f */
[----:B------:R-:W-:Y:S01]  /*83b0*/  LOP3.LUT P0, RZ, R0, 0x1f, RZ, 0xc0, !PT ;  /* 0x0000001f00ff7812 */ /* 0x000fe2000780c0ff */
[----:B------:R-:W-:Y:S01]  /*83c0*/  USHF.L.U32 UR7, UR7, UR6, URZ ;  /* 0x0000000607077299 */ /* 0x000fe2000800063f */
[----:B------:R-:W-:Y:S01]  /*83d0*/  BSSY B0, `(.L_x_169) ;  /* 0x00000be000007945 */ /* 0x000fe20003800000 */
[----:B------:R-:W-:Y:S01]  /*83e0*/  USHF.L.U32 UR18, UR8, UR6, URZ ;  /* 0x0000000608127299 */ /* 0x000fe2000800063f */
[----:B------:R-:W-:Y:S01]  /*83f0*/  IMAD.MOV.U32 R14, RZ, RZ, 0x1 ;  /* 0x00000001ff0e7424 */ /* 0x000fe200078e00ff */
[----:B------:R-:W-:Y:S01]  /*8400*/  LOP3.LUT R17, R4, 0x2, RZ, 0xfc, !PT ;  /* 0x0000000204117812 */ /* 0x000fe200078efcff */
[----:B------:R-:W-:Y:S01]  /*8410*/  ULDC UR6, c[0x0][0x14] ;  /* 0x0000050000067ab9 */ /* 0x000fe20000000800 */
[----:B------:R-:W-:Y:S01]  /*8420*/  PLOP3.LUT P0, PT, P0, P4, PT, 0x8a, 0x0 ;  /* 0x000000000000781c */ /* 0x000fe20000709172 */
[----:B------:R-:W-:Y:S01]  /*8430*/  UIMAD.WIDE.U32 UR20, UR4, UR6, URZ ;  /* 0x00000006041472a5 */ /* 0x000fe2000f8e003f */
[----:B------:R-:W-:Y:S01]  /*8440*/  IMAD.MOV.U32 R12, RZ, RZ, 0x1 ;  /* 0x00000001ff0c7424 */ /* 0x000fe200078e00ff */
[----:B------:R-:W-:-:S02]  /*8450*/  UIMAD UR13, UR5, UR6, URZ ;  /* 0x00000006050d72a4 */ /* 0x000fc4000f8e023f */
[----:B------:R-:W-:Y:S01]  /*8460*/  ULOP3.LUT UR17, URZ, UR7, URZ, 0x33, !UPT ;  /* 0x000000073f117292 */ /* 0x000fe2000f8e333f */
[----:B0-----:R-:W-:Y:S01]  /*8470*/  VIADD R5, R5, 0x7f ;  /* 0x0000007f05057836 */ /* 0x001fe20000000000 */
[----:B------:R-:W-:Y:S01]  /*8480*/  UIADD3 UR13, UR21, UR13, URZ ;  /* 0x0000000d150d7290 */ /* 0x000fe2000fffe03f */
[----:B------:R-:W-:-:S03]  /*8490*/  ULDC.64 UR22, c[0x0][0x198] ;  /* 0x0000660000167ab9 */ /* 0x000fc60000000a00 */
[----:B------:R-:W-:-:S04]  /*84a0*/  SHF.R.S32.HI R8, RZ, 0x1f, R5 ;  /* 0x0000001fff087819 */ /* 0x000fc80000011405 */
[----:B------:R-:W-:Y:S01]  /*84b0*/  LEA.HI R8, R8, R5, RZ, 0x7 ;  /* 0x0000000508087211 */ /* 0x000fe200078f38ff */
[----:B------:R-:W-:-:S03]  /*84c0*/  IMAD.MOV.U32 R5, RZ, RZ, RZ ;  /* 0x000000ffff057224 */ /* 0x000fc600078e00ff */
[----:B------:R-:W-:-:S05]  /*84d0*/  SHF.R.S32.HI R16, RZ, 0x7, R8 ;  /* 0x00000007ff107819 */ /* 0x000fca0000011408 */
[----:B------:R-:W-:-:S07]  /*84e0*/  VIADD R13, R16, 0x1 ;  /* 0x00000001100d7836 */ /* 0x000fce0000000000 */
.L_x_181:
[----:B------:R-:W-:-:S03]  /*84f0*/  UMOV UR4, 0xffffffff ;  /* 0xffffffff00047882 */ /* 0x000fc60000000000 */
[----:B------:R-:W-:Y:S05]  /*8500*/  BRA.DIV UR4, `(.L_x_170) ;  /* 0x0000000e049c7947 */ /* 0x000fea000b800000 */
[----:B------:R-:W-:-:S13]  /*8510*/  ELECT P1, URZ, PT ;  /* 0x00000000003f782f */ /* 0x000fda0003820000 */
.L_x_192:
[----:B------:R-:W0:Y:S01]  /*8520*/  LDC R0, c[0x0][0x28c] ;  /* 0x0000a300ff007b82 */ /* 0x000e220000000800 */
[----:B------:R-:W-:Y:S01]  /*8530*/  BSSY B1, `(.L_x_171) ;  /* 0x0000035000017945 */ /* 0x000fe20003800000 */
[----:B0-----:R-:W-:-:S13]  /*8540*/  ISETP.LT.OR P1, PT, R0, 0x1, !P1 ;  /* 0x000000010000780c */ /* 0x001fda0004f21670 */
[----:B------:R-:W-:Y:S05]  /*8550*/  @P1 BRA `(.L_x_172) ;  /* 0x0000000000c81947 */ /* 0x000fea0003800000 */
[----:B------:R-:W-:Y:S02]  /*8560*/  IMAD.SHL.U32 R15, R15, 0x80, RZ ;  /* 0x000000800f0f7824 */ /* 0x000fe400078e00ff */
[----:B------:R-:W-:Y:S02]  /*8570*/  IMAD.SHL.U32 R11, R11, 0x80, RZ ;  /* 0x000000800b0b7824 */ /* 0x000fe400078e00ff */
[----:B------:R-:W-:Y:S02]  /*8580*/  IMAD.MOV.U32 R20, RZ, RZ, RZ ;  /* 0x000000ffff147224 */ /* 0x000fe400078e00ff */
[----:B------:R-:W-:Y:S02]  /*8590*/  IMAD.MOV.U32 R0, RZ, RZ, R13 ;  /* 0x000000ffff007224 */ /* 0x000fe400078e000d */
[----:B------:R-:W-:Y:S02]  /*85a0*/  IMAD.MOV.U32 R7, RZ, RZ, R12 ;  /* 0x000000ffff077224 */ /* 0x000fe400078e000c */
[----:B------:R-:W-:-:S07]  /*85b0*/  IMAD.MOV.U32 R8, RZ, RZ, R5 ;  /* 0x000000ffff087224 */ /* 0x000fce00078e0005 */
.L_x_176:
[----:B------:R-:W0:Y:S01]  /*85c0*/  S2R R10, SR_CgaCtaId ;  /* 0x00000000000a7919 */ /* 0x000e220000008800 */
[----:B------:R-:W-:-:S04]  /*85d0*/  MOV R9, 0x400 ;  /* 0x0000040000097802 */ /* 0x000fc80000000f00 */
[----:B0-----:R-:W-:Y:S02]  /*85e0*/  LEA R19, R10, R9, 0x18 ;  /* 0x000000090a137211 */ /* 0x001fe400078ec0ff */
[----:B------:R-:W-:Y:S01]  /*85f0*/  SHF.L.U32 R9, R7, 0x1f, RZ ;  /* 0x0000001f07097819 */ /* 0x000fe200000006ff */
[----:B------:R-:W0:Y:S02]  /*8600*/  @!P4 LDC R10, c[0x0][0x500] ;  /* 0x00014000ff0acb82 */ /* 0x000e240000000800 */
[----:B------:R-:W-:-:S04]  /*8610*/  IMAD R18, R8, 0x8, R19 ;  /* 0x0000000808127824 */ /* 0x000fc800078e0213 */
[----:B------:R-:W1:Y:S02]  /*8620*/  SYNCS.PHASECHK.TRANS64.TRYWAIT P1, [R18+URZ+0x20], R9 ;  /* 0x00002009120075a7 */ /* 0x000e64000802017f */
[----:B-1----:R-:W-:Y:S05]  /*8630*/  @!P1 BRA `(.L_x_173) ;  /* 0x0000000c00709947 */ /* 0x002fea0003800000 */
.L_x_193:
[----:B-1----:R-:W-:Y:S01]  /*8640*/  PRMT R9, R17, 0x9910, RZ ;  /* 0x0000991011097816 */ /* 0x002fe200000000ff */
[----:B0-----:R0:W-:Y:S03]  /*8650*/  @!P4 SYNCS.ARRIVE.TRANS64 RZ, [R18+URZ], R10 ;  /* 0x0000000a12ffc9a7 */ /* 0x0011e6000800003f */
[----:B------:R-:W-:-:S13]  /*8660*/  ISETP.NE.AND P1, PT, R9, 0x2, PT ;  /* 0x000000020900780c */ /* 0x000fda0003f25270 */
[----:B0-----:R-:W-:Y:S05]  /*8670*/  @P1 BRA `(.L_x_174) ;  /* 0x0000000000041947 */ /* 0x001fea0003800000 */
[----:B------:R-:W-:Y:S01]  /*8680*/  BPT.TRAP 0x1 ;  /* 0x000000040000795c */ /* 0x000fe20000300000 */
.L_x_174:
[----:B------:R-:W-:Y:S05]  /*8690*/  @P0 BRA `(.L_x_175) ;  /* 0x0000000000040947 */ /* 0x000fea0003800000 */
[----:B------:R-:W-:Y:S01]  /*86a0*/  BPT.TRAP 0x1 ;  /* 0x000000040000795c */ /* 0x000fe20000300000 */
.L_x_175:
[----:B------:R-:W-:Y:S01]  /*86b0*/  IMAD R19, R8, 0x4000, R19 ;  /* 0x0000400008137824 */ /* 0x000fe200078e0213 */
[----:B------:R-:W-:Y:S01]  /*86c0*/  R2UR UR9, R18 ;  /* 0x00000000120972ca */ /* 0x000fe200000e0000 */
[----:B------:R-:W-:Y:S01]  /*86d0*/  VIADD R0, R0, 0xffffffff ;  /* 0xffffffff00007836 */ /* 0x000fe20000000000 */
[----:B------:R-:W-:Y:S01]  /*86e0*/  UIADD3 UR4, UP0, UR22, 0xf0, URZ ;  /* 0x000000f016047890 */ /* 0x000fe2000ff1e03f */
[----:B------:R-:W-:Y:S01]  /*86f0*/  R2UR UR11, R11 ;  /* 0x000000000b0b72ca */ /* 0x000fe200000e0000 */
[----:B------:R-:W-:Y:S01]  /*8700*/  UIADD3 UR24, UP1, UR22, 0x1f0, URZ ;  /* 0x000001f016187890 */ /* 0x000fe2000ff3e03f */
[----:B------:R-:W-:Y:S01]  /*8710*/  R2UR UR8, R19 ;  /* 0x00000000130872ca */ /* 0x000fe200000e0000 */
[----:B------:R-:W-:Y:S01]  /*8720*/  UIADD3.X UR5, URZ, UR23, URZ, UP0, !UPT ;  /* 0x000000173f057290 */ /* 0x000fe200087fe43f */
[----:B------:R-:W-:Y:S01]  /*8730*/  R2UR UR10, R20 ;  /* 0x00000000140a72ca */ /* 0x000fe200000e0000 */
[----:B------:R-:W-:Y:S01]  /*8740*/  VIADD R8, R8, 0x1 ;  /* 0x0000000108087836 */ /* 0x000fe20000000000 */
[----:B------:R-:W-:Y:S01]  /*8750*/  R2UR UR12, R6 ;  /* 0x00000000060c72ca */ /* 0x000fe200000e0000 */
[----:B------:R-:W-:Y:S01]  /*8760*/  UIADD3.X UR25, URZ, UR23, URZ, UP1, !UPT ;  /* 0x000000173f197290 */ /* 0x000fe20008ffe43f */
[----:B------:R-:W-:Y:S01]  /*8770*/  R2UR UR19, R15 ;  /* 0x000000000f1372ca */ /* 0x000fe200000e0000 */
[----:B------:R-:W-:Y:S01]  /*8780*/  UMOV UR6, 0x0 ;  /* 0x0000000000067882 */ /* 0x000fe20000000000 */
[----:B------:R-:W-:Y:S01]  /*8790*/  ISETP.GT.AND P3, PT, R0, 0x1, PT ;  /* 0x000000010000780c */ /* 0x000fe20003f64270 */
[----:B------:R-:W-:Y:S01]  /*87a0*/  UMOV UR7, 0x10000000 ;  /* 0x1000000000077882 */ /* 0x000fe20000000000 */
[----:B------:R-:W-:Y:S01]  /*87b0*/  ISETP.NE.AND P1, PT, R8, 0x4, PT ;  /* 0x000000040800780c */ /* 0x000fe20003f25270 */
[----:B------:R-:W-:-:S02]  /*87c0*/  VIADD R20, R20, 0x80 ;  /* 0x0000008014147836 */ /* 0x000fc40000000000 */
[----:B------:R-:W-:Y:S01]  /*87d0*/  UIADD3 UR14, UR8, 0x100, URZ ;  /* 0x00000100080e7890 */ /* 0x000fe2000fffe03f */
[----:B------:R-:W-:Y:S01]  /*87e0*/  SEL R10, RZ, 0x1, P1 ;  /* 0x00000001ff0a7807 */ /* 0x000fe20000800000 */
[----:B------:R-:W-:Y:S01]  /*87f0*/  UIADD3 UR15, UR8, 0x10100, URZ ;  /* 0x00010100080f7890 */ /* 0x000fe2000fffe03f */
[----:B------:R-:W-:Y:S02]  /*8800*/  SEL R8, R8, RZ, P1 ;  /* 0x000000ff08087207 */ /* 0x000fe40000800000 */
[----:B------:R-:W-:Y:S02]  /*8810*/  LOP3.LUT R7, R7, R10, RZ, 0x3c, !PT ;  /* 0x0000000a07077212 */ /* 0x000fe400078e3cff */
[----:B------:R-:W-:Y:S02]  /*8820*/  UMOV UR8, UR14 ;  /* 0x0000000e00087c82 */ /* 0x000fe40008000000 */
[----:B------:R0:W-:Y:S02]  /*8830*/  UTMALDG.3D [UR8], [UR4], desc[UR6] ;  /* 0x00000608040075b4 */ /* 0x0001e40008011000 */
[----:B0-----:R-:W-:Y:S01]  /*8840*/  UMOV UR8, UR15 ;  /* 0x0000000f00087c82 */ /* 0x001fe20008000000 */
[----:B------:R-:W-:-:S02]  /*8850*/  UMOV UR11, UR19 ;  /* 0x00000013000b7c82 */ /* 0x000fc40008000000 */
[----:B------:R0:W-:Y:S02]  /*8860*/  UTMALDG.3D [UR8], [UR24], desc[UR6] ;  /* 0x00000608180075b4 */ /* 0x0001e40008011000 */
[----:B0-----:R-:W-:Y:S05]  /*8870*/  @P3 BRA `(.L_x_176) ;  /* 0xfffffffc00503947 */ /* 0x001fea000383ffff */
.L_x_172:
[----:B------:R-:W-:Y:S05]  /*8880*/  BSYNC B1 ;  /* 0x0000000000017941 */ /* 0x000fea0003800000 */
.L_x_171:
[----:B------:R-:W-:Y:S01]  /*8890*/  LOP3.LUT P3, RZ, R14, 0xff, RZ, 0xc0, !PT ;  /* 0x000000ff0eff7812 */ /* 0x000fe2000786c0ff */
[----:B------:R-:W-:Y:S01]  /*88a0*/  IMAD.IADD R5, R16, 0x1, R5 ;  /* 0x0000000110057824 */ /* 0x000fe200078e0205 */
[----:B------:R-:W-:Y:S01]  /*88b0*/  IADD3 R2, P5, R2, UR20, RZ ;  /* 0x0000001402027c10 */ /* 0x000fe2000ffbe0ff */
[----:B------:R-:W-:Y:S01]  /*88c0*/  ULDC.64 UR4, c[0x0][0x650] ;  /* 0x0001940000047ab9 */ /* 0x000fe20000000a00 */
[----:B------:R-:W-:Y:S01]  /*88d0*/  BSSY B1, `(.L_x_177) ;  /* 0x000006b000017945 */ /* 0x000fe20003800000 */
[----:B------:R-:W-:Y:S01]  /*88e0*/  IMAD.MOV.U32 R11, RZ, RZ, -0x1 ;  /* 0xffffffffff0b7424 */ /* 0x000fe200078e00ff */
[----:B------:R-:W-:Y:S01]  /*88f0*/  ISETP.GT.U32.AND P1, PT, R5, 0x3, PT ;  /* 0x000000030500780c */ /* 0x000fe20003f24070 */
[----:B------:R-:W-:Y:S01]  /*8900*/  IMAD.MOV.U32 R15, RZ, RZ, -0x1 ;  /* 0xffffffffff0f7424 */ /* 0x000fe200078e00ff */
[----:B------:R-:W-:Y:S02]  /*8910*/  SHF.R.U32.HI R0, RZ, 0x2, R5 ;  /* 0x00000002ff007819 */ /* 0x000fe40000011605 */
[----:B------:R-:W-:-:S02]  /*8920*/  ISETP.LT.U32.AND P1, PT, R16, 0x4, P1 ;  /* 0x000000041000780c */ /* 0x000fc40000f21070 */
[----:B------:R-:W-:Y:S01]  /*8930*/  IADD3.X R3, R3, UR13, RZ, P5, !PT ;  /* 0x0000000d03037c10 */ /* 0x000fe2000affe4ff */
[----:B------:R-:W0:Y:S01]  /*8940*/  @P3 S2R R7, SR_CgaCtaId ;  /* 0x0000000000073919 */ /* 0x000e220000008800 */
[----:B------:R-:W-:Y:S02]  /*8950*/  @P3 MOV R6, 0x400 ;  /* 0x0000040000063802 */ /* 0x000fe40000000f00 */
[----:B------:R-:W-:Y:S02]  /*8960*/  ISETP.GE.U32.AND P5, PT, R2, UR4, PT ;  /* 0x0000000402007c0c */ /* 0x000fe4000bfa6070 */
[----:B------:R-:W-:Y:S02]  /*8970*/  LOP3.LUT R0, R0, 0x1, RZ, 0xc0, !PT ;  /* 0x0000000100007812 */ /* 0x000fe400078ec0ff */
[----:B------:R-:W-:Y:S02]  /*8980*/  LOP3.LUT R5, R5, 0x3, RZ, 0xc0, !PT ;  /* 0x0000000305057812 */ /* 0x000fe400078ec0ff */
[----:B------:R-:W-:-:S02]  /*8990*/  PRMT R14, RZ, 0x7610, R14 ;  /* 0x00007610ff0e7816 */ /* 0x000fc4000000000e */
[----:B0-----:R-:W-:Y:S02]  /*89a0*/  @P3 LEA R6, R7, R6, 0x18 ;  /* 0x0000000607063211 */ /* 0x001fe400078ec0ff */
[----:B------:R-:W-:Y:S02]  /*89b0*/  SEL R7, RZ, 0x1, !P1 ;  /* 0x00000001ff077807 */ /* 0x000fe40004800000 */
[----:B------:R-:W-:Y:S01]  /*89c0*/  ISETP.GE.U32.AND.EX P1, PT, R3, UR5, PT, P5 ;  /* 0x0000000503007c0c */ /* 0x000fe2000bf26150 */
[----:B------:R0:W-:Y:S01]  /*89d0*/  @P3 SYNCS.ARRIVE.TRANS64.A1T0 RZ, [R6+URZ+0x58], RZ ;  /* 0x000058ff06ff39a7 */ /* 0x0001e2000810003f */
[----:B------:R-:W-:-:S04]  /*89e0*/  ISETP.NE.U32.AND P3, PT, R0, 0x1, PT ;  /* 0x000000010000780c */ /* 0x000fc80003f65070 */
[----:B------:R-:W-:Y:S01]  /*89f0*/  ISETP.GT.U32.AND P3, PT, R16, 0x3, !P3 ;  /* 0x000000031000780c */ /* 0x000fe20005f64070 */
[----:B0-----:R-:W-:-:S03]  /*8a00*/  IMAD.MOV.U32 R6, RZ, RZ, -0x1 ;  /* 0xffffffffff067424 */ /* 0x001fc600078e00ff */
[----:B------:R-:W-:-:S04]  /*8a10*/  SEL R0, RZ, 0x1, !P3 ;  /* 0x00000001ff007807 */ /* 0x000fc80005800000 */
[----:B------:R-:W-:Y:S02]  /*8a20*/  LOP3.LUT R12, R0, R12, R7, 0x96, !PT ;  /* 0x0000000c000c7212 */ /* 0x000fe400078e9607 */
[----:B------:R-:W-:Y:S01]  /*8a30*/  PRMT R0, RZ, 0x7610, R0 ;  /* 0x00007610ff007816 */ /* 0x000fe20000000000 */
[----:B------:R-:W-:Y:S06]  /*8a40*/  @P1 BRA `(.L_x_178) ;  /* 0x00000004004c1947 */ /* 0x000fec0003800000 */
[----:B------:R-:W-:Y:S01]  /*8a50*/  ULDC.64 UR4, c[0x0][0x628] ;  /* 0x00018a0000047ab9 */ /* 0x000fe20000000a00 */
[----:B------:R-:W0:Y:S01]  /*8a60*/  S2R R15, SR_CTAID.X ;  /* 0x00000000000f7919 */ /* 0x000e220000002500 */
[----:B------:R-:W-:Y:S01]  /*8a70*/  ISETP.NE.U32.AND P1, PT, RZ, UR4, PT ;  /* 0x00000004ff007c0c */ /* 0x000fe2000bf25070 */
[----:B------:R-:W-:Y:S01]  /*8a80*/  ULDC UR7, c[0x0][0x630] ;  /* 0x00018c0000077ab9 */ /* 0x000fe20000000800 */
[----:B------:R-:W-:Y:S01]  /*8a90*/  IMAD.MOV.U32 R6, RZ, RZ, R2 ;  /* 0x000000ffff067224 */ /* 0x000fe200078e0002 */
[----:B------:R-:W1:Y:S01]  /*8aa0*/  S2R R0, SR_CTAID.Y ;  /* 0x0000000000007919 */ /* 0x000e620000002600 */
[----:B------:R-:W-:Y:S01]  /*8ab0*/  ISETP.NE.AND.EX P1, PT, RZ, UR5, PT, P1 ;  /* 0x00000005ff007c0c */ /* 0x000fe2000bf25310 */
[----:B------:R-:W-:-:S12]  /*8ac0*/  IMAD.MOV.U32 R7, RZ, RZ, R3 ;  /* 0x000000ffff077224 */ /* 0x000fd800078e0003 */
[----:B------:R-:W-:Y:S05]  /*8ad0*/  @!P1 BRA `(.L_x_179) ;  /* 0x0000000000289947 */ /* 0x000fea0003800000 */
[----:B------:R-:W-:Y:S02]  /*8ae0*/  ULDC UR6, c[0x0][0x634] ;  /* 0x00018d0000067ab9 */ /* 0x000fe40000000800 */
[----:B------:R-:W-:-:S05]  /*8af0*/  IADD3 R11, P1, R2, UR6, RZ ;  /* 0x00000006020b7c10 */ /* 0x000fca000ff3e0ff */
[----:B------:R-:W-:-:S04]  /*8b00*/  IMAD.X R19, RZ, RZ, R3, P1 ;  /* 0x000000ffff137224 */ /* 0x000fc800008e0603 */
[----:B------:R-:W-:-:S04]  /*8b10*/  IMAD.WIDE.U32 R8, R19, UR4, RZ ;  /* 0x0000000413087c25 */ /* 0x000fc8000f8e00ff */
[----:B------:R-:W-:-:S04]  /*8b20*/  IMAD.WIDE.U32 R8, P1, R11, UR5, R8 ;  /* 0x000000050b087c25 */ /* 0x000fc8000f820008 */
[----:B------:R-:W-:-:S04]  /*8b30*/  IMAD.WIDE.U32 R10, R11, UR4, RZ ;  /* 0x000000040b0a7c25 */ /* 0x000fc8000f8e00ff */
[----:B------:R-:W-:Y:S01]  /*8b40*/  IMAD.X R7, RZ, RZ, RZ, P1 ;  /* 0x000000ffff077224 */ /* 0x000fe200008e06ff */
[----:B------:R-:W-:Y:S01]  /*8b50*/  IADD3 RZ, P1, R11, R8, RZ ;  /* 0x000000080bff7210 */ /* 0x000fe20007f3e0ff */
[----:B------:R-:W-:-:S04]  /*8b60*/  IMAD.MOV.U32 R6, RZ, RZ, R9 ;  /* 0x000000ffff067224 */ /* 0x000fc800078e0009 */
[----:B------:R-:W-:-:S08]  /*8b70*/  IMAD.WIDE.U32.X R6, R19, UR5, R6, P1 ;  /* 0x0000000513067c25 */ /* 0x000fd000088e0406 */
.L_x_179:
[--C-:B------:R-:W-:Y:S01]  /*8b80*/  SHF.R.U64 R10, R6, UR7, R7.reuse ;  /* 0x00000007060a7c19 */ /* 0x100fe20008001207 */
[----:B------:R-:W-:Y:S01]  /*8b90*/  ULDC.64 UR4, c[0x0][0x620] ;  /* 0x0001880000047ab9 */ /* 0x000fe20000000a00 */
[----:B------:R-:W-:Y:S01]  /*8ba0*/  SHF.R.U32.HI R6, RZ, UR7, R7 ;  /* 0x00000007ff067c19 */ /* 0x000fe20008011607 */
[----:B------:R-:W2:Y:S01]  /*8bb0*/  LDC R22, c[0x0][0x144] ;  /* 0x00005100ff167b82 */ /* 0x000ea20000000800 */
[----:B------:R-:W-:Y:S01]  /*8bc0*/  IADD3 R9, P1, RZ, -R10, RZ ;  /* 0x8000000aff097210 */ /* 0x000fe20007f3e0ff */
[----:B------:R-:W-:Y:S01]  /*8bd0*/  ULDC.64 UR8, c[0x0][0x640] ;  /* 0x0001900000087ab9 */ /* 0x000fe20000000a00 */
[----:B0-----:R-:W-:Y:S01]  /*8be0*/  I2FP.F32.U32 R11, R15 ;  /* 0x0000000f000b7245 */ /* 0x001fe20000201000 */
[----:B------:R-:W-:Y:S02]  /*8bf0*/  ULDC UR6, c[0x0][0x608] ;  /* 0x0001820000067ab9 */ /* 0x000fe40000000800 */
[----:B------:R-:W-:Y:S01]  /*8c00*/  IMAD.X R6, RZ, RZ, ~R6, P1 ;  /* 0x000000ffff067224 */ /* 0x000fe200008e0e06 */
[----:B------:R-:W-:Y:S01]  /*8c10*/  ISETP.NE.U32.AND P1, PT, RZ, UR8, PT ;  /* 0x00000008ff007c0c */ /* 0x000fe2000bf25070 */
[----:B------:R-:W0:Y:S02]  /*8c20*/  LDC R19, c[0x0][0x148] ;  /* 0x00005200ff137b82 */ /* 0x000e240000000800 */
[----:B------:R-:W-:Y:S01]  /*8c30*/  IMAD R8, R6, UR4, RZ ;  /* 0x0000000406087c24 */ /* 0x000fe2000f8e02ff */
[----:B------:R-:W-:Y:S01]  /*8c40*/  ISETP.NE.AND.EX P1, PT, RZ, UR9, PT, P1 ;  /* 0x00000009ff007c0c */ /* 0x000fe2000bf25310 */
[----:B------:R-:W-:Y:S01]  /*8c50*/  IMAD.WIDE.U32 R6, R9, UR4, R2 ;  /* 0x0000000409067c25 */ /* 0x000fe2000f8e0002 */
[----:B------:R-:W-:-:S03]  /*8c60*/  ULDC UR4, c[0x0][0x150] ;  /* 0x0000540000047ab9 */ /* 0x000fc60000000800 */
[----:B------:R-:W-:Y:S02]  /*8c70*/  IMAD R9, R9, UR5, R8 ;  /* 0x0000000509097c24 */ /* 0x000fe4000f8e0208 */
[----:B------:R-:W-:Y:S01]  /*8c80*/  FMUL R8, R11, UR4 ;  /* 0x000000040b087c20 */ /* 0x000fe20008400000 */
[----:B------:R-:W-:Y:S01]  /*8c90*/  ULDC UR4, c[0x0][0x618] ;  /* 0x0001860000047ab9 */ /* 0x000fe20000000800 */
[----:B------:R-:W-:Y:S01]  /*8ca0*/  ULDC UR5, c[0x0][0x154] ;  /* 0x0000550000057ab9 */ /* 0x000fe20000000800 */
[----:B------:R-:W-:-:S03]  /*8cb0*/  IMAD.IADD R7, R7, 0x1, R9 ;  /* 0x0000000107077824 */ /* 0x000fc600078e0209 */
[----:B------:R-:W3:Y:S02]  /*8cc0*/  F2I.U32.TRUNC.NTZ R8, R8 ;  /* 0x0000000800087305 */ /* 0x000ee4000020f000 */
[----:B------:R-:W-:Y:S02]  /*8cd0*/  SHF.R.U64 R11, R6, UR4, R7 ;  /* 0x00000004060b7c19 */ /* 0x000fe40008001207 */
[----:B-1----:R-:W-:-:S05]  /*8ce0*/  I2FP.F32.U32 R6, R0 ;  /* 0x0000000000067245 */ /* 0x002fca0000201000 */
[----:B------:R-:W-:Y:S01]  /*8cf0*/  FMUL R21, R6, UR5 ;  /* 0x0000000506157c20 */ /* 0x000fe20008400000 */
[----:B------:R-:W-:Y:S01]  /*8d00*/  SHF.R.U32.HI R6, RZ, UR4, R7 ;  /* 0x00000004ff067c19 */ /* 0x000fe20008011607 */
[----:B------:R-:W-:-:S03]  /*8d10*/  ULDC UR4, c[0x0][0x658] ;  /* 0x0001960000047ab9 */ /* 0x000fc60000000800 */
[--C-:B------:R-:W-:Y:S01]  /*8d20*/  SHF.R.U64 R20, R11, UR6, R6.reuse ;  /* 0x000000060b147c19 */ /* 0x100fe20008001206 */
[----:B------:R-:W1:Y:S01]  /*8d30*/  F2I.U32.TRUNC.NTZ R21, R21 ;  /* 0x0000001500157305 */ /* 0x000e62000020f000 */
[----:B------:R-:W-:Y:S01]  /*8d40*/  SHF.R.U32.HI R7, RZ, UR6, R6 ;  /* 0x00000006ff077c19 */ /* 0x000fe20008011606 */
[----:B---3--:R-:W-:-:S03]  /*8d50*/  IMAD.MOV R8, RZ, RZ, -R8 ;  /* 0x000000ffff087224 */ /* 0x008fc600078e0a08 */
[----:B------:R-:W-:Y:S01]  /*8d60*/  SHF.R.U64 R18, R20, UR4, R7 ;  /* 0x0000000414127c19 */ /* 0x000fe20008001207 */
[----:B--2---:R-:W-:Y:S01]  /*8d70*/  IMAD R15, R22, R8, R15 ;  /* 0x00000008160f7224 */ /* 0x004fe200078e020f */
[----:B------:R-:W-:-:S03]  /*8d80*/  SHF.R.U32.HI R23, RZ, UR4, R7 ;  /* 0x00000004ff177c19 */ /* 0x000fc60008011607 */
[----:B------:R-:W-:Y:S02]  /*8d90*/  IMAD.MOV.U32 R6, RZ, RZ, R18 ;  /* 0x000000ffff067224 */ /* 0x000fe400078e0012 */
[----:B------:R-:W-:Y:S01]  /*8da0*/  IMAD.MOV.U32 R7, RZ, RZ, R23 ;  /* 0x000000ffff077224 */ /* 0x000fe200078e0017 */
[----:B-1----:R-:W-:Y:S06]  /*8db0*/  @!P1 BRA `(.L_x_180) ;  /* 0x0000000000289947 */ /* 0x002fec0003800000 */
[----:B------:R-:W-:Y:S02]  /*8dc0*/  ULDC UR4, c[0x0][0x64c] ;  /* 0x0001930000047ab9 */ /* 0x000fe40000000800 */
[----:B------:R-:W-:-:S05]  /*8dd0*/  IADD3 R7, P1, R18, UR4, RZ ;  /* 0x0000000412077c10 */ /* 0x000fca000ff3e0ff */
[----:B------:R-:W-:-:S04]  /*8de0*/  IMAD.X R23, RZ, RZ, R23, P1 ;  /* 0x000000ffff177224 */ /* 0x000fc800008e0617 */
[----:B------:R-:W-:-:S04]  /*8df0*/  IMAD.WIDE.U32 R8, R23, UR8, RZ ;  /* 0x0000000817087c25 */ /* 0x000fc8000f8e00ff */
[----:B------:R-:W-:-:S04]  /*8e00*/  IMAD.WIDE.U32 R8, P1, R7, UR9, R8 ;  /* 0x0000000907087c25 */ /* 0x000fc8000f820008 */
[----:B------:R-:W-:-:S04]  /*8e10*/  IMAD.WIDE.U32 R6, R7, UR8, RZ ;  /* 0x0000000807067c25 */ /* 0x000fc8000f8e00ff */
[----:B------:R-:W-:Y:S01]  /*8e20*/  IMAD.MOV.U32 R6, RZ, RZ, R9 ;  /* 0x000000ffff067224 */ /* 0x000fe200078e0009 */
[----:B------:R-:W-:Y:S01]  /*8e30*/  IADD3 RZ, P3, R7, R8, RZ ;  /* 0x0000000807ff7210 */ /* 0x000fe20007f7e0ff */
[----:B------:R-:W-:-:S04]  /*8e40*/  IMAD.X R7, RZ, RZ, RZ, P1 ;  /* 0x000000ffff077224 */ /* 0x000fc800008e06ff */
[----:B------:R-:W-:-:S08]  /*8e50*/  IMAD.WIDE.U32.X R6, R23, UR9, R6, P3 ;  /* 0x0000000917067c25 */ /* 0x000fd000098e0406 */
.L_x_180:
[----:B------:R-:W-:Y:S01]  /*8e60*/  ULDC UR4, c[0x0][0x648] ;  /* 0x0001920000047ab9 */ /* 0x000fe20000000800 */
[----:B------:R-:W-:Y:S01]  /*8e70*/  LOP3.LUT R20, R20, UR17, RZ, 0xc0, !PT ;  /* 0x0000001114147c12 */ /* 0x000fe2000f8ec0ff */
[----:B------:R-:W-:Y:S01]  /*8e80*/  IMAD.MOV R21, RZ, RZ, -R21 ;  /* 0x000000ffff157224 */ /* 0x000fe200078e0a15 */
[----:B------:R-:W-:Y:S01]  /*8e90*/  SHF.R.U64 R7, R6, UR4, R7 ;  /* 0x0000000406077c19 */ /* 0x000fe20008001207 */
[----:B------:R-:W-:Y:S01]  /*8ea0*/  ULDC UR4, c[0x0][0x638] ;  /* 0x00018e0000047ab9 */ /* 0x000fe20000000800 */
[----:B------:R-:W-:Y:S01]  /*8eb0*/  ULDC UR5, c[0x0][0x610] ;  /* 0x0001840000057ab9 */ /* 0x000fe20000000800 */
[----:B0-----:R-:W-:Y:S02]  /*8ec0*/  @P2 IMAD R15, R19, R21, R0 ;  /* 0x00000015130f2224 */ /* 0x001fe400078e0200 */
[----:B------:R-:W-:Y:S02]  /*8ed0*/  IMAD.MOV R9, RZ, RZ, -R7 ;  /* 0x000000ffff097224 */ /* 0x000fe400078e0a07 */
[----:B------:R-:W-:Y:S01]  /*8ee0*/  IMAD R20, R7, UR18, R20 ;  /* 0x0000001207147c24 */ /* 0x000fe2000f8e0214 */
[----:B------:R-:W-:Y:S01]  /*8ef0*/  LOP3.LUT R7, R11, UR16, RZ, 0xc0, !PT ;  /* 0x000000100b077c12 */ /* 0x000fe2000f8ec0ff */
[----:B------:R-:W-:Y:S01]  /*8f00*/  IMAD R18, R9, UR4, R18 ;  /* 0x0000000409127c24 */ /* 0x000fe2000f8e0212 */
[----:B------:R-:W-:Y:S01]  /*8f10*/  ULDC UR4, c[0x0][0x600] ;  /* 0x0001800000047ab9 */ /* 0x000fe20000000800 */
[----:B------:R-:W-:-:S02]  /*8f20*/  IMAD R11, R20, UR5, R15 ;  /* 0x00000005140b7c24 */ /* 0x000fc4000f8e020f */
[----:B------:R-:W-:Y:S02]  /*8f30*/  IMAD R18, R18, UR4, R7 ;  /* 0x0000000412127c24 */ /* 0x000fe4000f8e0207 */
[----:B------:R-:W-:Y:S02]  /*8f40*/  IMAD.MOV.U32 R0, RZ, RZ, 0x1 ;  /* 0x00000001ff007424 */ /* 0x000fe400078e00ff */
[----:B------:R-:W-:Y:S01]  /*8f50*/  IMAD.MOV.U32 R6, RZ, RZ, R10 ;  /* 0x000000ffff067224 */ /* 0x000fe200078e000a */
[----:B------:R-:W-:Y:S02]  /*8f60*/  SEL R15, R18, R11, !P2 ;  /* 0x0000000b120f7207 */ /* 0x000fe40005000000 */
[----:B------:R-:W-:-:S07]  /*8f70*/  SEL R11, R11, R18, !P2 ;  /* 0x000000120b0b7207 */ /* 0x000fce0005000000 */
.L_x_178:
[----:B------:R-:W-:Y:S05]  /*8f80*/  BSYNC B1 ;  /* 0x0000000000017941 */ /* 0x000fea0003800000 */
.L_x_177:
[----:B------:R-:W-:-:S13]  /*8f90*/  LOP3.LUT P1, RZ, R0, 0xff, RZ, 0xc0, !PT ;  /* 0x000000ff00ff7812 */ /* 0x000fda000782c0ff */
[----:B------:R-:W-:Y:S05]  /*8fa0*/  @P1 BRA `(.L_x_181) ;  /* 0xfffffff400501947 */ /* 0x000fea000383ffff */
[----:B------:R-:W-:Y:S05]  /*8fb0*/  BSYNC B0 ;  /* 0x0000000000007941 */ /* 0x000fea0003800000 */
.L_x_169:
[----:B------:R-:W-:-:S03]  /*8fc0*/  UMOV UR4, 0xffffffff ;  /* 0xffffffff00047882 */ /* 0x000fc60000000000 */
[----:B------:R-:W-:Y:S05]  /*8fd0*/  BRA.DIV UR4, `(.L_x_182) ;  /* 0x00000006041c7947 */ /* 0x000fea000b800000 */
[----:B------:R-:W-:-:S13]  /*8fe0*/  ELECT P0, URZ, PT ;  /* 0x00000000003f782f */ /* 0x000fda0003800000 */
.L_x_196:
[----:B------:R-:W-:Y:S04]  /*8ff0*/  BSSY B0, `(.L_x_183) ;  /* 0x000002b000007945 */ /* 0x000fe80003800000 */
[----:B------:R-:W-:Y:S05]  /*9000*/  @!P0 BRA `(.L_x_184) ;  /* 0x0000000000a48947 */ /* 0x000fea0003800000 */
[----:B------:R-:W-:-:S04]  /*9010*/  LOP3.LUT R4, R4, 0x2, RZ, 0xfc, !PT ;  /* 0x0000000204047812 */ /* 0x000fc800078efcff */
[----:B------:R-:W-:-:S13]  /*9020*/  ISETP.NE.AND P0, PT, R4, 0x3, PT ;  /* 0x000000030400780c */ /* 0x000fda0003f05270 */
[----:B------:R-:W-:Y:S05]  /*9030*/  @!P0 BRA `(.L_x_185) ;  /* 0x0000000000048947 */ /* 0x000fea0003800000 */
[----:B------:R-:W-:Y:S01]  /*9040*/  BPT.TRAP 0x1 ;  /* 0x000000040000795c */ /* 0x000fe20000300000 */
.L_x_185:
[----:B------:R-:W0:Y:S01]  /*9050*/  S2R R3, SR_CgaCtaId ;  /* 0x0000000000037919 */ /* 0x000e220000008800 */
[----:B------:R-:W-:Y:S02]  /*9060*/  MOV R0, 0x400 ;  /* 0x0000040000007802 */ /* 0x000fe40000000f00 */
[----:B------:R-:W-:Y:S02]  /*9070*/  SHF.L.U32 R2, R12, 0x1f, RZ ;  /* 0x0000001f0c027819 */ /* 0x000fe400000006ff */
[----:B0-----:R-:W-:-:S05]  /*9080*/  LEA R0, R3, R0, 0x18 ;  /* 0x0000000003007211 */ /* 0x001fca00078ec0ff */
[----:B------:R-:W-:-:S04]  /*9090*/  VIADD R0, R0, 0x20 ;  /* 0x0000002000007836 */ /* 0x000fc80000000000 */
[C---:B------:R-:W-:Y:S02]  /*90a0*/  IMAD R7, R5.reuse, 0x8, R0 ;  /* 0x0000000805077824 */ /* 0x040fe400078e0200 */
[----:B------:R-:W-:Y:S02]  /*90b0*/  VIADD R5, R5, 0x1 ;  /* 0x0000000105057836 */ /* 0x000fe40000000000 */
[----:B------:R-:W0:Y:S03]  /*90c0*/  SYNCS.PHASECHK.TRANS64.TRYWAIT P0, [R7+URZ], R2 ;  /* 0x00000002070075a7 */ /* 0x000e26000800017f */
[----:B------:R-:W-:-:S04]  /*90d0*/  ISETP.NE.AND P1, PT, R5, 0x4, PT ;  /* 0x000000040500780c */ /* 0x000fc80003f25270 */
[----:B------:R-:W-:Y:S02]  /*90e0*/  SEL R3, RZ, 0x1, P1 ;  /* 0x00000001ff037807 */ /* 0x000fe40000800000 */
[----:B------:R-:W-:Y:S02]  /*90f0*/  SEL R5, R5, RZ, P1 ;  /* 0x000000ff05057207 */ /* 0x000fe40000800000 */
[----:B------:R-:W-:-:S03]  /*9100*/  LOP3.LUT R12, R12, R3, RZ, 0x3c, !PT ;  /* 0x000000030c0c7212 */ /* 0x000fc600078e3cff */
[----:B------:R-:W-:Y:S01]  /*9110*/  IMAD R9, R5, 0x8, R0 ;  /* 0x0000000805097824 */ /* 0x000fe200078e0200 */
[----:B------:R-:W-:Y:S01]  /*9120*/  SHF.L.U32 R4, R12, 0x1f, RZ ;  /* 0x0000001f0c047819 */ /* 0x000fe200000006ff */
[----:B0-----:R-:W-:Y:S06]  /*9130*/  @!P0 BRA `(.L_x_186) ;  /* 0x0000000000e88947 */ /* 0x001fec0003800000 */
.L_x_197:
[----:B------:R-:W1:Y:S01]  /*9140*/  SYNCS.PHASECHK.TRANS64.TRYWAIT P0, [R9+URZ], R4 ;  /* 0x00000004090075a7 */ /* 0x000e62000800017f */
[----:B0-----:R-:W-:-:S05]  /*9150*/  VIADD R2, R5, 0x1 ;  /* 0x0000000105027836 */ /* 0x001fca0000000000 */
[----:B------:R-:W-:-:S04]  /*9160*/  ISETP.NE.AND P1, PT, R2, 0x4, PT ;  /* 0x000000040200780c */ /* 0x000fc80003f25270 */
[----:B------:R-:W-:Y:S02]  /*9170*/  SEL R3, RZ, 0x1, P1 ;  /* 0x00000001ff037807 */ /* 0x000fe40000800000 */
[----:B------:R-:W-:Y:S02]  /*9180*/  SEL R7, R2, RZ, P1 ;  /* 0x000000ff02077207 */ /* 0x000fe40000800000 */
[----:B------:R-:W-:-:S03]  /*9190*/  LOP3.LUT R11, R12, R3, RZ, 0x3c, !PT ;  /* 0x000000030c0b7212 */ /* 0x000fc600078e3cff */
[----:B------:R-:W-:Y:S01]  /*91a0*/  IMAD R6, R7, 0x8, R0 ;  /* 0x0000000807067824 */ /* 0x000fe200078e0200 */
[----:B------:R-:W-:Y:S01]  /*91b0*/  SHF.L.U32 R5, R11, 0x1f, RZ ;  /* 0x0000001f0b057819 */ /* 0x000fe200000006ff */
[----:B-1----:R-:W-:Y:S06]  /*91c0*/  @!P0 BRA `(.L_x_187) ;  /* 0x0000000000d88947 */ /* 0x002fec0003800000 */
.L_x_198:
[----:B------:R-:W1:Y:S01]  /*91d0*/  SYNCS.PHASECHK.TRANS64.TRYWAIT P0, [R6+URZ], R5 ;  /* 0x00000005060075a7 */ /* 0x000e62000800017f */
[----:B------:R-:W-:-:S05]  /*91e0*/  VIADD R2, R7, 0x1 ;  /* 0x0000000107027836 */ /* 0x000fca0000000000 */
[----:B------:R-:W-:-:S04]  /*91f0*/  ISETP.NE.AND P1, PT, R2, 0x4, PT ;  /* 0x000000040200780c */ /* 0x000fc80003f25270 */
[----:B0-----:R-:W-:Y:S02]  /*9200*/  SEL R4, RZ, 0x1, P1 ;  /* 0x00000001ff047807 */ /* 0x001fe40000800000 */
[----:B------:R-:W-:Y:S02]  /*9210*/  SEL R3, R2, RZ, P1 ;  /* 0x000000ff02037207 */ /* 0x000fe40000800000 */
[----:B------:R-:W-:Y:S01]  /*9220*/  LOP3.LUT R4, R11, R4, RZ, 0x3c, !PT ;  /* 0x000000040b047212 */ /* 0x000fe200078e3cff */
[----:B-1----:R-:W-:Y:S06]  /*9230*/  @!P0 BRA `(.L_x_188) ;  /* 0x0000000000d08947 */ /* 0x002fec0003800000 */
.L_x_199:
[----:B------:R-:W-:Y:S01]  /*9240*/  IMAD R3, R3, 0x8, R0 ;  /* 0x0000000803037824 */ /* 0x000fe200078e0200 */
[----:B------:R-:W-:-:S07]  /*9250*/  SHF.L.U32 R0, R4, 0x1f, RZ ;  /* 0x0000001f04007819 */ /* 0x000fce00000006ff */
.L_x_189:
[----:B-1----:R1:W2:Y:S02]  /*9260*/  SYNCS.PHASECHK.TRANS64.TRYWAIT P0, [R3+URZ], R0 ;  /* 0x00000000030075a7 */ /* 0x0022a4000800017f */
[----:B--2---:R-:W-:Y:S05]  /*9270*/  @!P0 NANOSLEEP.SYNCS 0x989680 ;  /* 0x009896800000895d */ /* 0x004fea0003900000 */
[----:B------:R-:W2:Y:S02]  /*9280*/  @!P0 SYNCS.PHASECHK.TRANS64 P0, [R3+URZ], R0 ;  /* 0x00000000030085a7 */ /* 0x000ea4000800007f */
[----:B--2---:R-:W-:Y:S05]  /*9290*/  @!P0 BRA `(.L_x_189) ;  /* 0xfffffffc00f08947 */ /* 0x004fea000383ffff */
.L_x_184:
[----:B------:R-:W-:Y:S05]  /*92a0*/  BSYNC B0 ;  /* 0x0000000000007941 */ /* 0x000fea0003800000 */
.L_x_183:
[----:B------:R-:W-:Y:S05]  /*92b0*/  EXIT ;  /* 0x000000000000794d */ /* 0x000fea0003800000 */
.L_x_17:
[----:B-1----:R-:W-:-:S04]  /*92c0*/  IMAD.U32 R11, RZ, RZ, UR6 ;  /* 0x00000006ff0b7e24 */ /* 0x002fc8000f8e00ff */
[----:B------:R1:W4:Y:S03]  /*92d0*/  SYNCS.PHASECHK.TRANS64.TRYWAIT P0, [R11+URZ], R10 ;  /* 0x0000000a0b0075a7 */ /* 0x000326000800017f */
[----:B----4-:R-:W-:Y:S05]  /*92e0*/  @!P0 NANOSLEEP.SYNCS 0x989680 ;  /* 0x009896800000895d */ /* 0x010fea0003900000 */
[----:B------:R-:W4:Y:S02]  /*92f0*/  @!P0 SYNCS.PHASECHK.TRANS64 P0, [R11+URZ], R10 ;  /* 0x0000000a0b0085a7 */ /* 0x000f24000800007f */
[----:B----4-:R-:W-:Y:S05]  /*9300*/  @!P0 BRA `(.L_x_17) ;  /* 0xfffffffc00ec8947 */ /* 0x010fea000383ffff */
[----:B------:R-:W-:Y:S05]  /*9310*/  BRA `(.L_x_16) ;  /* 0xffffff80008c7947 */ /* 0x000fea000383ffff */
.L_x_23:
[----:B-1----:R-:W-:-:S04]  /*9320*/  IMAD.U32 R140, RZ, RZ, UR12 ;  /* 0x0000000cff8c7e24 */ /* 0x002fc8000f8e00ff */
[----:B------:R1:W4:Y:S03]  /*9330*/  SYNCS.PHASECHK.TRANS64.TRYWAIT P0, [R140+URZ], R11 ;  /* 0x0000000b8c0075a7 */ /* 0x000326000800017f */
[----:B----4-:R-:W-:Y:S05]  /*9340*/  @!P0 NANOSLEEP.SYNCS 0x989680 ;  /* 0x009896800000895d */ /* 0x010fea0003900000 */
[----:B------:R-:W4:Y:S02]  /*9350*/  @!P0 SYNCS.PHASECHK.TRANS64 P0, [R140+URZ], R11 ;  /* 0x0000000b8c0085a7 */ /* 0x000f24000800007f */
[----:B----4-:R-:W-:Y:S05]  /*9360*/  @!P0 BRA `(.L_x_23) ;  /* 0xfffffffc00ec8947 */ /* 0x010fea000383ffff */
[----:B------:R-:W-:Y:S05]  /*9370*/  BRA `(.L_x_22) ;  /* 0xffffff8c00007947 */ /* 0x000fea000383ffff */
.L_x_170:
[----:B------:R-:W-:Y:S01]  /*9380*/  BSSY B1, `(.L_x_190) ;  /* 0x0000006000017945 */ /* 0x000fe20003800000 */
[----:B------:R-:W-:-:S07]  /*9390*/  IMAD.MOV.U32 R0, RZ, RZ, -0x1 ;  /* 0xffffffffff007424 */ /* 0x000fce00078e00ff */
[----:B------:R-:W-:Y:S05]  /*93a0*/  WARPSYNC.COLLECTIVE R0, `(.L_x_191) ;  /* 0x00000000000c7348 */ /* 0x000fea0003c00000 */
[----:B------:R-:W-:Y:S02]  /*93b0*/  ELECT P1, UR62, PT ;  /* 0x00000000003e782f */ /* 0x000fe40003820000 */
[----:B------:R-:W-:Y:S01]  /*93c0*/  MOV R0, UR62 ;  /* 0x0000003e00007c02 */ /* 0x000fe20008000f00 */
[----:B------:R-:W-:Y:S10]  /*93d0*/  ENDCOLLECTIVE ;  /* 0x000000000000791b */ /* 0x000ff40003800000 */
.L_x_191:
[----:B------:R-:W-:Y:S05]  /*93e0*/  BSYNC B1 ;  /* 0x0000000000017941 */ /* 0x000fea0003800000 */
.L_x_190:
[----:B------:R-:W-:Y:S05]  /*93f0*/  BRA `(.L_x_192) ;  /* 0xfffffff000487947 */ /* 0x000fea000383ffff */
.L_x_173:
[----:B-1----:R1:W2:Y:S02]  /*9400*/  SYNCS.PHASECHK.TRANS64.TRYWAIT P1, [R18+URZ+0x20], R9 ;  /* 0x00002009120075a7 */ /* 0x0022a4000802017f */
[----:B--2---:R-:W-:Y:S05]  /*9410*/  @!P1 NANOSLEEP.SYNCS 0x989680 ;  /* 0x009896800000995d */ /* 0x004fea0003900000 */
[----:B------:R-:W2:Y:S02]  /*9420*/  @!P1 SYNCS.PHASECHK.TRANS64 P1, [R18+URZ+0x20], R9 ;  /* 0x00002009120095a7 */ /* 0x000ea4000802007f */
[----:B--2---:R-:W-:Y:S05]  /*9430*/  @!P1 BRA `(.L_x_173) ;  /* 0xfffffffc00f09947 */ /* 0x004fea000383ffff */
[----:B------:R-:W-:Y:S05]  /*9440*/  BRA `(.L_x_193) ;  /* 0xfffffff0007c7947 */ /* 0x000fea000383ffff */
.L_x_182:
[----:B------:R-:W-:Y:S01]  /*9450*/  BSSY B0, `(.L_x_194) ;  /* 0x0000006000007945 */ /* 0x000fe20003800000 */
[----:B------:R-:W-:-:S07]  /*9460*/  IMAD.MOV.U32 R0, RZ, RZ, -0x1 ;  /* 0xffffffffff007424 */ /* 0x000fce00078e00ff */
[----:B------:R-:W-:Y:S05]  /*9470*/  WARPSYNC.COLLECTIVE R0, `(.L_x_195) ;  /* 0x00000000000c7348 */ /* 0x000fea0003c00000 */
[----:B------:R-:W-:Y:S02]  /*9480*/  ELECT P1, UR62, PT ;  /* 0x00000000003e782f */ /* 0x000fe40003820000 */
[----:B------:R-:W-:Y:S01]  /*9490*/  MOV R0, UR62 ;  /* 0x0000003e00007c02 */ /* 0x000fe20008000f00 */
[----:B------:R-:W-:Y:S10]  /*94a0*/  ENDCOLLECTIVE ;  /* 0x000000000000791b */ /* 0x000ff40003800000 */
.L_x_195:
[----:B------:R-:W-:Y:S05]  /*94b0*/  BSYNC B0 ;  /* 0x0000000000007941 */ /* 0x000fea0003800000 */
.L_x_194:
[----:B------:R-:W-:Y:S01]  /*94c0*/  PLOP3.LUT P0, PT, P1, PT, PT, 0x80, 0x0 ;  /* 0x000000000000781c */ /* 0x000fe20000f0f070 */
[----:B------:R-:W-:-:S12]  /*94d0*/  BRA `(.L_x_196) ;  /* 0xfffffff800c47947 */ /* 0x000fd8000383ffff */
.L_x_186:
[----:B0-----:R0:W1:Y:S02]  /*94e0*/  SYNCS.PHASECHK.TRANS64.TRYWAIT P0, [R7+URZ], R2 ;  /* 0x00000002070075a7 */ /* 0x001064000800017f */
[----:B-1----:R-:W-:Y:S05]  /*94f0*/  @!P0 NANOSLEEP.SYNCS 0x989680 ;  /* 0x009896800000895d */ /* 0x002fea0003900000 */
[----:B------:R-:W1:Y:S02]  /*9500*/  @!P0 SYNCS.PHASECHK.TRANS64 P0, [R7+URZ], R2 ;  /* 0x00000002070085a7 */ /* 0x000e64000800007f */
[----:B-1----:R-:W-:Y:S05]  /*9510*/  @!P0 BRA `(.L_x_186) ;  /* 0xfffffffc00f08947 */ /* 0x002fea000383ffff */
[----:B------:R-:W-:Y:S05]  /*9520*/  BRA `(.L_x_197) ;  /* 0xfffffffc00047947 */ /* 0x000fea000383ffff */
.L_x_187:
[----:B0-----:R0:W1:Y:S02]  /*9530*/  SYNCS.PHASECHK.TRANS64.TRYWAIT P0, [R9+URZ], R4 ;  /* 0x00000004090075a7 */ /* 0x001064000800017f */
[----:B-1----:R-:W-:Y:S05]  /*9540*/  @!P0 NANOSLEEP.SYNCS 0x989680 ;  /* 0x009896800000895d */ /* 0x002fea0003900000 */
[----:B------:R-:W1:Y:S02]  /*9550*/  @!P0 SYNCS.PHASECHK.TRANS64 P0, [R9+URZ], R4 ;  /* 0x00000004090085a7 */ /* 0x000e64000800007f */
[----:B-1----:R-:W-:Y:S05]  /*9560*/  @!P0 BRA `(.L_x_187) ;  /* 0xfffffffc00f08947 */ /* 0x002fea000383ffff */
[----:B------:R-:W-:Y:S05]  /*9570*/  BRA `(.L_x_198) ;  /* 0xfffffffc00147947 */ /* 0x000fea000383ffff */
.L_x_188:
[----:B0-----:R0:W1:Y:S02]  /*9580*/  SYNCS.PHASECHK.TRANS64.TRYWAIT P0, [R6+URZ], R5 ;  /* 0x00000005060075a7 */ /* 0x001064000800017f */
[----:B-1----:R-:W-:Y:S05]  /*9590*/  @!P0 NANOSLEEP.SYNCS 0x989680 ;  /* 0x009896800000895d */ /* 0x002fea0003900000 */
[----:B------:R-:W1:Y:S02]  /*95a0*/  @!P0 SYNCS.PHASECHK.TRANS64 P0, [R6+URZ], R5 ;  /* 0x00000005060085a7 */ /* 0x000e64000800007f */
[----:B-1----:R-:W-:Y:S05]  /*95b0*/  @!P0 BRA `(.L_x_188) ;  /* 0xfffffffc00f08947 */ /* 0x002fea000383ffff */
[----:B------:R-:W-:Y:S05]  /*95c0*/  BRA `(.L_x_199) ;  /* 0xfffffffc001c7947 */ /* 0x000fea000383ffff */
.L_x_200:
[----:B------:R-:W-:-:S00]  /*95d0*/  BRA `(.L_x_200) ;  /* 0xfffffffc00fc7947 */ /* 0x000fc0000383ffff */
[----:B------:R-:W-:-:S00]  /*95e0*/  NOP ;  /* 0x0000000000007918 */ /* 0x000fc00000000000 */
        /* <DEDUP_REMOVED lines=9> */
.L_x_201:


//--------------------- .nv.shared._ZN7cutlass13device_kernelINS_4gemm6kernel13GemmUniversalIN4cute5tupleIJiiiiEEENS1_10collective13CollectiveMmaINS1_37MainloopSm90TmaGmmaWarpSpecializedFP8ILi4ENS5_IJNS4_1CILi1EEESB_SB_EEENS1_35KernelTmaWarpSpecializedCooperativeEEENS5_IJNSA_ILi128EEESF_SF_EEENS_12float_e4m3_tENS5_IJlSB_lEEESH_SI_NS4_8TiledMMAINS4_8MMA_AtomIJNS4_4SM904GMMA31MMA_64x128x32_F32E4M3E4M3_SS_TNILNSM_7ScaleInE1ELSO_1EEEEEENS4_6LayoutINS5_IJNSA_ILi2EEESB_SB_EEENS5_IJSB_NSA_ILi0EEESU_EEEEENS5_IJNS4_10UnderscoreESX_SX_EEEEENS4_13SM90_TMA_LOADENS4_14ComposedLayoutINS4_7SwizzleILi3ELi4ELi3EEENS4_18smem_ptr_flag_bitsILi8EEENSR_INS5_IJNSA_ILi8EEESF_EEENS5_IJSF_SB_EEEEEEEvNS4_8identityES10_S1A_vS1B_EENS_8epilogue10collective6detail29Sm90TmaWarpSpecializedAdapterINS1E_15DefaultEpilogueISH_SI_SI_NS1D_6thread17LinearCombinationISH_Li1EffLNS1I_9ScaleType4KindE0ELNS_15FloatRoundStyleE2ESH_EENS1_15EpilogueDefaultEEEEEvvEEEEvNT_6ParamsE --------------------------
	.section	.nv.shared._ZN7cutlass13device_kernelINS_4gemm6kernel13GemmUniversalIN4cute5tupleIJiiiiEEENS1_10collective13CollectiveMmaINS1_37MainloopSm90TmaGmmaWarpSpecializedFP8ILi4ENS5_IJNS4_1CILi1EEESB_SB_EEENS1_35KernelTmaWarpSpecializedCooperativeEEENS5_IJNSA_ILi128EEESF_SF_EEENS_12float_e4m3_tENS5_IJlSB_lEEESH_SI_NS4_8TiledMMAINS4_8MMA_AtomIJNS4_4SM904GMMA31MMA_64x128x32_F32E4M3E4M3_SS_TNILNSM_7ScaleInE1ELSO_1EEEEEENS4_6LayoutINS5_IJNSA_ILi2EEESB_SB_EEENS5_IJSB_NSA_ILi0EEESU_EEEEENS5_IJNS4_10UnderscoreESX_SX_EEEEENS4_13SM90_TMA_LOADENS4_14ComposedLayoutINS4_7SwizzleILi3ELi4ELi3EEENS4_18smem_ptr_flag_bitsILi8EEENSR_INS5_IJNSA_ILi8EEESF_EEENS5_IJSF_SB_EEEEEEEvNS4_8identityES10_S1A_vS1B_EENS_8epilogue10collective6detail29Sm90TmaWarpSpecializedAdapterINS1E_15DefaultEpilogueISH_SI_SI_NS1D_6thread17LinearCombinationISH_Li1EffLNS1I_9ScaleType4KindE0ELNS_15FloatRoundStyleE2ESH_EENS1_15EpilogueDefaultEEEEEvvEEEEvNT_6ParamsE,"aw",@nobits
	.sectionflags	@""
	.align	16
	.zero		1024


//--------------------- .nv.shared.reserved.0     --------------------------
	.section	.nv.shared.reserved.0,"aw",@nobits
	.weak		__nv_reservedSMEM_offset_0_alias
	.size		__nv_reservedSMEM_offset_0_alias, 0, 0
	.other		__nv_reservedSMEM_offset_0_alias,@"STO_CUDA_RESERVED_SHARED STV_DEFAULT"
__nv_reservedSMEM_offset_0_alias:
	.zero		0


//--------------------- .nv.global                --------------------------
	.section	.nv.global,"aw",@nobits
.nv.global:
	.type		_ZN40_INTERNAL_fd338863_4_k_cu_66bfacfc_256834cute1_E,@object
	.size		_ZN40_INTERNAL_fd338863_4_k_cu_66bfacfc_256834cute1_E,(_ZN40_INTERNAL_fd338863_4_k_cu_66bfacfc_256834cuda3std3__45__cpo6cbeginE - _ZN40_INTERNAL_fd338863_4_k_cu_66bfacfc_256834cute1_E)
_ZN40_INTERNAL_fd338863_4_k_cu_66bfacfc_256834cute1_E:
	.zero		1
	.type		_ZN40_INTERNAL_fd338863_4_k_cu_66bfacfc_256834cuda3std3__45__cpo6cbeginE,@object
	.size		_ZN40_INTERNAL_fd338863_4_k_cu_66bfacfc_256834cuda3std3__45__cpo6cbeginE,(_ZN40_INTERNAL_fd338863_4_k_cu_66bfacfc_256834cuda3std3__48in_placeE - _ZN40_INTERNAL_fd338863_4_k_cu_66bfacfc_256834cuda3std3__45__cpo6cbeginE)
_ZN40_INTERNAL_fd338863_4_k_cu_66bfacfc_256834cuda3std3__45__cpo6cbeginE:
	.zero		1
	.type		_ZN40_INTERNAL_fd338863_4_k_cu_66bfacfc_256834cuda3std3__48in_placeE,@object
	.size		_ZN40_INTERNAL_fd338863_4_k_cu_66bfacfc_256834cuda3std3__48in_placeE,(_ZN40_INTERNAL_fd338863_4_k_cu_66bfacfc_256834cuda3std6ranges3__45__cpo9iter_moveE - _ZN40_INTERNAL_fd338863_4_k_cu_66bfacfc_256834cuda3std3__48in_placeE)
_ZN40_INTERNAL_fd338863_4_k_cu_66bfacfc_256834cuda3std3__48in_placeE:
	.zero		1
	.type		_ZN40_INTERNAL_fd338863_4_k_cu_66bfacfc_256834cuda3std6ranges3__45__cpo9iter_moveE,@object
	.size		_ZN40_INTERNAL_fd338863_4_k_cu_66bfacfc_256834cuda3std6ranges3__45__cpo9iter_moveE,(_ZN40_INTERNAL_fd338863_4_k_cu_66bfacfc_256834cuda3std3__45__cpo5beginE - _ZN40_INTERNAL_fd338863_4_k_cu_66bfacfc_256834cuda3std6ranges3__45__cpo9iter_moveE)
_ZN40_INTERNAL_fd338863_4_k_cu_66bfacfc_256834cuda3std6ranges3__45__cpo9iter_moveE:
	.zero		1
	.type		_ZN40_INTERNAL_fd338863_4_k_cu_66bfacfc_256834cuda3std3__45__cpo5beginE,@object
	.size		_ZN40_INTERNAL_fd338863_4_k_cu_66bfacfc_256834cuda3std3__45__cpo5beginE,(_ZN40_INTERNAL_fd338863_4_k_cu_66bfacfc_256834cuda3std3__442_GLOBAL__N__fd338863_4_k_cu_66bfacfc_256836ignoreE - _ZN40_INTERNAL_fd338863_4_k_cu_66bfacfc_256834cuda3std3__45__cpo5beginE)
_ZN40_INTERNAL_fd338863_4_k_cu_66bfacfc_256834cuda3std3__45__cpo5beginE:
	.zero		1
	.type		_ZN40_INTERNAL_fd338863_4_k_cu_66bfacfc_256834cuda3std3__442_GLOBAL__N__fd338863_4_k_cu_66bfacfc_256836ignoreE,@object
	.size		_ZN40_INTERNAL_fd338863_4_k_cu_66bfacfc_256834cuda3std3__442_GLOBAL__N__fd338863_4_k_cu_66bfacfc_256836ignoreE,(_ZN40_INTERNAL_fd338863_4_k_cu_66bfacfc_256834cute7productE - _ZN40_INTERNAL_fd338863_4_k_cu_66bfacfc_256834cuda3std3__442_GLOBAL__N__fd338863_4_k_cu_66bfacfc_256836ignoreE)
_ZN40_INTERNAL_fd338863_4_k_cu_66bfacfc_256834cuda3std3__442_GLOBAL__N__fd338863_4_k_cu_66bfacfc_256836ignoreE:
	.zero		1
	.type		_ZN40_INTERNAL_fd338863_4_k_cu_66bfacfc_256834cute7productE,@object
	.size		_ZN40_INTERNAL_fd338863_4_k_cu_66bfacfc_256834cute7productE,(_ZN40_INTERNAL_fd338863_4_k_cu_66bfacfc_256834cuda3std3__45__cpo3endE - _ZN40_INTERNAL_fd338863_4_k_cu_66bfacfc_256834cute7productE)
_ZN40_INTERNAL_fd338863_4_k_cu_66bfacfc_256834cute7productE:
	.zero		1
	.type		_ZN40_INTERNAL_fd338863_4_k_cu_66bfacfc_256834cuda3std3__45__cpo3endE,@object
	.size		_ZN40_INTERNAL_fd338863_4_k_cu_66bfacfc_256834cuda3std3__45__cpo3endE,(_ZN40_INTERNAL_fd338863_4_k_cu_66bfacfc_256834cuda3std3__419piecewise_constructE - _ZN40_INTERNAL_fd338863_4_k_cu_66bfacfc_256834cuda3std3__45__cpo3endE)
_ZN40_INTERNAL_fd338863_4_k_cu_66bfacfc_256834cuda3std3__45__cpo3endE:
	.zero		1
	.type		_ZN40_INTERNAL_fd338863_4_k_cu_66bfacfc_256834cuda3std3__419piecewise_constructE,@object
	.size		_ZN40_INTERNAL_fd338863_4_k_cu_66bfacfc_256834cuda3std3__419piecewise_constructE,(_ZN40_INTERNAL_fd338863_4_k_cu_66bfacfc_256834cuda3std3__45__cpo4cendE - _ZN40_INTERNAL_fd338863_4_k_cu_66bfacfc_256834cuda3std3__419piecewise_constructE)
_ZN40_INTERNAL_fd338863_4_k_cu_66bfacfc_256834cuda3std3__419piecewise_constructE:
	.zero		1
	.type		_ZN40_INTERNAL_fd338863_4_k_cu_66bfacfc_256834cuda3std3__45__cpo4cendE,@object
	.size		_ZN40_INTERNAL_fd338863_4_k_cu_66bfacfc_256834cuda3std3__45__cpo4cendE,(_ZN40_INTERNAL_fd338863_4_k_cu_66bfacfc_256834cuda3std6ranges3__45__cpo4swapE - _ZN40_INTERNAL_fd338863_4_k_cu_66bfacfc_256834cuda3std3__45__cpo4cendE)
_ZN40_INTERNAL_fd338863_4_k_cu_66bfacfc_256834cuda3std3__45__cpo4cendE:
	.zero		1
	.type		_ZN40_INTERNAL_fd338863_4_k_cu_66bfacfc_256834cuda3std6ranges3__45__cpo4swapE,@object
	.size		_ZN40_INTERNAL_fd338863_4_k_cu_66bfacfc_256834cuda3std6ranges3__45__cpo4swapE,(.L_7 - _ZN40_INTERNAL_fd338863_4_k_cu_66bfacfc_256834cuda3std6ranges3__45__cpo4swapE)
_ZN40_INTERNAL_fd338863_4_k_cu_66bfacfc_256834cuda3std6ranges3__45__cpo4swapE:
	.zero		1
.L_7:


//--------------------- .nv.constant0._ZN7cutlass13device_kernelINS_4gemm6kernel13GemmUniversalIN4cute5tupleIJiiiiEEENS1_10collective13CollectiveMmaINS1_37MainloopSm90TmaGmmaWarpSpecializedFP8ILi4ENS5_IJNS4_1CILi1EEESB_SB_EEENS1_35KernelTmaWarpSpecializedCooperativeEEENS5_IJNSA_ILi128EEESF_SF_EEENS_12float_e4m3_tENS5_IJlSB_lEEESH_SI_NS4_8TiledMMAINS4_8MMA_AtomIJNS4_4SM904GMMA31MMA_64x128x32_F32E4M3E4M3_SS_TNILNSM_7ScaleInE1ELSO_1EEEEEENS4_6LayoutINS5_IJNSA_ILi2EEESB_SB_EEENS5_IJSB_NSA_ILi0EEESU_EEEEENS5_IJNS4_10UnderscoreESX_SX_EEEEENS4_13SM90_TMA_LOADENS4_14ComposedLayoutINS4_7SwizzleILi3ELi4ELi3EEENS4_18smem_ptr_flag_bitsILi8EEENSR_INS5_IJNSA_ILi8EEESF_EEENS5_IJSF_SB_EEEEEEEvNS4_8identityES10_S1A_vS1B_EENS_8epilogue10collective6detail29Sm90TmaWarpSpecializedAdapterINS1E_15DefaultEpilogueISH_SI_SI_NS1D_6thread17LinearCombinationISH_Li1EffLNS1I_9ScaleType4KindE0ELNS_15FloatRoundStyleE2ESH_EENS1_15EpilogueDefaultEEEEEvvEEEEvNT_6ParamsE --------------------------
	.section	.nv.constant0._ZN7cutlass13device_kernelINS_4gemm6kernel13GemmUniversalIN4cute5tupleIJiiiiEEENS1_10collective13CollectiveMmaINS1_37MainloopSm90TmaGmmaWarpSpecializedFP8ILi4ENS5_IJNS4_1CILi1EEESB_SB_EEENS1_35KernelTmaWarpSpecializedCooperativeEEENS5_IJNSA_ILi128EEESF_SF_EEENS_12float_e4m3_tENS5_IJlSB_lEEESH_SI_NS4_8TiledMMAINS4_8MMA_AtomIJNS4_4SM904GMMA31MMA_64x128x32_F32E4M3E4M3_SS_TNILNSM_7ScaleInE1ELSO_1EEEEEENS4_6LayoutINS5_IJNSA_ILi2EEESB_SB_EEENS5_IJSB_NSA_ILi0EEESU_EEEEENS5_IJNS4_10UnderscoreESX_SX_EEEEENS4_13SM90_TMA_LOADENS4_14ComposedLayoutINS4_7SwizzleILi3ELi4ELi3EEENS4_18smem_ptr_flag_bitsILi8EEENSR_INS5_IJNSA_ILi8EEESF_EEENS5_IJSF_SB_EEEEEEEvNS4_8identityES10_S1A_vS1B_EENS_8epilogue10collective6detail29Sm90TmaWarpSpecializedAdapterINS1E_15DefaultEpilogueISH_SI_SI_NS1D_6thread17LinearCombinationISH_Li1EffLNS1I_9ScaleType4KindE0ELNS_15FloatRoundStyleE2ESH_EENS1_15EpilogueDefaultEEEEEvvEEEEvNT_6ParamsE,"a",@progbits
	.sectionflags	@""
	.align	4
.nv.constant0._ZN7cutlass13device_kernelINS_4gemm6kernel13GemmUniversalIN4cute5tupleIJiiiiEEENS1_10collective13CollectiveMmaINS1_37MainloopSm90TmaGmmaWarpSpecializedFP8ILi4ENS5_IJNS4_1CILi1EEESB_SB_EEENS1_35KernelTmaWarpSpecializedCooperativeEEENS5_IJNSA_ILi128EEESF_SF_EEENS_12float_e4m3_tENS5_IJlSB_lEEESH_SI_NS4_8TiledMMAINS4_8MMA_AtomIJNS4_4SM904GMMA31MMA_64x128x32_F32E4M3E4M3_SS_TNILNSM_7ScaleInE1ELSO_1EEEEEENS4_6LayoutINS5_IJNSA_ILi2EEESB_SB_EEENS5_IJSB_NSA_ILi0EEESU_EEEEENS5_IJNS4_10UnderscoreESX_SX_EEEEENS4_13SM90_TMA_LOADENS4_14ComposedLayoutINS4_7SwizzleILi3ELi4ELi3EEENS4_18smem_ptr_flag_bitsILi8EEENSR_INS5_IJNSA_ILi8EEESF_EEENS5_IJSF_SB_EEEEEEEvNS4_8identityES10_S1A_vS1B_EENS_8epilogue10collective6detail29Sm90TmaWarpSpecializedAdapterINS1E_15DefaultEpilogueISH_SI_SI_NS1D_6thread17LinearCombinationISH_Li1EffLNS1I_9ScaleType4KindE0ELNS_15FloatRoundStyleE2ESH_EENS1_15EpilogueDefaultEEEEEvvEEEEvNT_6ParamsE:
	.zero		1664


//--------------------- SYMBOLS --------------------------

	.type		.nv.reservedSmem.offset0,@object
	.size		.nv.reservedSmem.offset0,0x4
